//
// Generated by NVIDIA NVVM Compiler
//
// Compiler Build ID: CL-36424714
// Cuda compilation tools, release 13.0, V13.0.88
// Based on NVVM 20.0.0
//

.version 9.0
.target sm_100
.address_size 64

	// .globl	_Z18cuda_calc_distanceiiiPfS_S_
// _ZZ18cuda_calc_distanceiiiPfS_S_E3s_A has been demoted
// _ZZ18cuda_calc_distanceiiiPfS_S_E3s_B has been demoted
// _ZZ9min_indexPKfiPiPfS1_mS1_E6s_vals has been demoted
// _ZZ9min_indexPKfiPiPfS1_mS1_E6s_idxs has been demoted
// _ZZ9min_indexPKfiPiPfS1_mS1_E10last_block has been demoted

.visible .entry _Z18cuda_calc_distanceiiiPfS_S_(
	.param .u32 _Z18cuda_calc_distanceiiiPfS_S__param_0,
	.param .u32 _Z18cuda_calc_distanceiiiPfS_S__param_1,
	.param .u32 _Z18cuda_calc_distanceiiiPfS_S__param_2,
	.param .u64 .ptr .align 1 _Z18cuda_calc_distanceiiiPfS_S__param_3,
	.param .u64 .ptr .align 1 _Z18cuda_calc_distanceiiiPfS_S__param_4,
	.param .u64 .ptr .align 1 _Z18cuda_calc_distanceiiiPfS_S__param_5
)
{
	.reg .pred 	%p<12>;
	.reg .b32 	%r<39>;
	.reg .b32 	%f<79>;
	.reg .b64 	%rd<13>;
	// demoted variable
	.shared .align 4 .b8 _ZZ18cuda_calc_distanceiiiPfS_S_E3s_A[1024];
	// demoted variable
	.shared .align 4 .b8 _ZZ18cuda_calc_distanceiiiPfS_S_E3s_B[1024];
	ld.param.u32 	%r21, [_Z18cuda_calc_distanceiiiPfS_S__param_0];
	ld.param.u32 	%r22, [_Z18cuda_calc_distanceiiiPfS_S__param_1];
	ld.param.u32 	%r23, [_Z18cuda_calc_distanceiiiPfS_S__param_2];
	ld.param.u64 	%rd3, [_Z18cuda_calc_distanceiiiPfS_S__param_3];
	ld.param.u64 	%rd4, [_Z18cuda_calc_distanceiiiPfS_S__param_4];
	ld.param.u64 	%rd5, [_Z18cuda_calc_distanceiiiPfS_S__param_5];
	mov.u32 	%r24, %ctaid.x;
	mov.u32 	%r25, %ntid.x;
	mov.u32 	%r34, %tid.x;
	mad.lo.s32 	%r2, %r24, %r25, %r34;
	mov.u32 	%r26, %ctaid.y;
	mov.u32 	%r27, %ntid.y;
	mov.u32 	%r36, %tid.y;
	mad.lo.s32 	%r4, %r26, %r27, %r36;
	setp.lt.s32 	%p1, %r21, 1;
	mov.f32 	%f78, 0f00000000;
	@%p1 bra 	$L__BB0_7;
	shl.b32 	%r29, %r36, 6;
	mov.u32 	%r30, _ZZ18cuda_calc_distanceiiiPfS_S_E3s_A;
	add.s32 	%r5, %r30, %r29;
	shl.b32 	%r31, %r34, 2;
	add.s32 	%r6, %r5, %r31;
	mov.u32 	%r32, _ZZ18cuda_calc_distanceiiiPfS_S_E3s_B;
	add.s32 	%r8, %r32, %r31;
	add.s32 	%r7, %r8, %r29;
	mad.lo.s32 	%r37, %r2, %r21, %r36;
	mad.lo.s32 	%r35, %r4, %r21, %r34;
	cvta.to.global.u64 	%rd1, %rd3;
	cvta.to.global.u64 	%rd2, %rd4;
	mov.f32 	%f78, 0f00000000;
	mov.b32 	%r38, 0;
$L__BB0_2:
	setp.ge.s32 	%p2, %r4, %r22;
	setp.ge.u32 	%p3, %r34, %r21;
	mov.f32 	%f76, 0f00000000;
	or.pred  	%p4, %p3, %p2;
	@%p4 bra 	$L__BB0_4;
	mul.wide.u32 	%rd6, %r35, 4;
	add.s64 	%rd7, %rd1, %rd6;
	ld.global.f32 	%f76, [%rd7];
$L__BB0_4:
	setp.ge.s32 	%p5, %r2, %r23;
	st.volatile.shared.f32 	[%r6], %f76;
	setp.ge.u32 	%p6, %r36, %r21;
	mov.f32 	%f77, 0f00000000;
	or.pred  	%p7, %p5, %p6;
	@%p7 bra 	$L__BB0_6;
	mul.wide.u32 	%rd8, %r37, 4;
	add.s64 	%rd9, %rd2, %rd8;
	ld.global.f32 	%f77, [%rd9];
$L__BB0_6:
	st.volatile.shared.f32 	[%r7], %f77;
	bar.sync 	0;
	ld.volatile.shared.f32 	%f12, [%r5];
	ld.volatile.shared.f32 	%f13, [%r8];
	sub.f32 	%f14, %f12, %f13;
	fma.rn.f32 	%f15, %f14, %f14, %f78;
	ld.volatile.shared.f32 	%f16, [%r5+4];
	ld.volatile.shared.f32 	%f17, [%r8+64];
	sub.f32 	%f18, %f16, %f17;
	fma.rn.f32 	%f19, %f18, %f18, %f15;
	ld.volatile.shared.f32 	%f20, [%r5+8];
	ld.volatile.shared.f32 	%f21, [%r8+128];
	sub.f32 	%f22, %f20, %f21;
	fma.rn.f32 	%f23, %f22, %f22, %f19;
	ld.volatile.shared.f32 	%f24, [%r5+12];
	ld.volatile.shared.f32 	%f25, [%r8+192];
	sub.f32 	%f26, %f24, %f25;
	fma.rn.f32 	%f27, %f26, %f26, %f23;
	ld.volatile.shared.f32 	%f28, [%r5+16];
	ld.volatile.shared.f32 	%f29, [%r8+256];
	sub.f32 	%f30, %f28, %f29;
	fma.rn.f32 	%f31, %f30, %f30, %f27;
	ld.volatile.shared.f32 	%f32, [%r5+20];
	ld.volatile.shared.f32 	%f33, [%r8+320];
	sub.f32 	%f34, %f32, %f33;
	fma.rn.f32 	%f35, %f34, %f34, %f31;
	ld.volatile.shared.f32 	%f36, [%r5+24];
	ld.volatile.shared.f32 	%f37, [%r8+384];
	sub.f32 	%f38, %f36, %f37;
	fma.rn.f32 	%f39, %f38, %f38, %f35;
	ld.volatile.shared.f32 	%f40, [%r5+28];
	ld.volatile.shared.f32 	%f41, [%r8+448];
	sub.f32 	%f42, %f40, %f41;
	fma.rn.f32 	%f43, %f42, %f42, %f39;
	ld.volatile.shared.f32 	%f44, [%r5+32];
	ld.volatile.shared.f32 	%f45, [%r8+512];
	sub.f32 	%f46, %f44, %f45;
	fma.rn.f32 	%f47, %f46, %f46, %f43;
	ld.volatile.shared.f32 	%f48, [%r5+36];
	ld.volatile.shared.f32 	%f49, [%r8+576];
	sub.f32 	%f50, %f48, %f49;
	fma.rn.f32 	%f51, %f50, %f50, %f47;
	ld.volatile.shared.f32 	%f52, [%r5+40];
	ld.volatile.shared.f32 	%f53, [%r8+640];
	sub.f32 	%f54, %f52, %f53;
	fma.rn.f32 	%f55, %f54, %f54, %f51;
	ld.volatile.shared.f32 	%f56, [%r5+44];
	ld.volatile.shared.f32 	%f57, [%r8+704];
	sub.f32 	%f58, %f56, %f57;
	fma.rn.f32 	%f59, %f58, %f58, %f55;
	ld.volatile.shared.f32 	%f60, [%r5+48];
	ld.volatile.shared.f32 	%f61, [%r8+768];
	sub.f32 	%f62, %f60, %f61;
	fma.rn.f32 	%f63, %f62, %f62, %f59;
	ld.volatile.shared.f32 	%f64, [%r5+52];
	ld.volatile.shared.f32 	%f65, [%r8+832];
	sub.f32 	%f66, %f64, %f65;
	fma.rn.f32 	%f67, %f66, %f66, %f63;
	ld.volatile.shared.f32 	%f68, [%r5+56];
	ld.volatile.shared.f32 	%f69, [%r8+896];
	sub.f32 	%f70, %f68, %f69;
	fma.rn.f32 	%f71, %f70, %f70, %f67;
	ld.volatile.shared.f32 	%f72, [%r5+60];
	ld.volatile.shared.f32 	%f73, [%r8+960];
	sub.f32 	%f74, %f72, %f73;
	fma.rn.f32 	%f78, %f74, %f74, %f71;
	bar.sync 	0;
	add.s32 	%r38, %r38, 16;
	add.s32 	%r37, %r37, 16;
	add.s32 	%r36, %r36, 16;
	add.s32 	%r35, %r35, 16;
	add.s32 	%r34, %r34, 16;
	setp.lt.s32 	%p8, %r38, %r21;
	@%p8 bra 	$L__BB0_2;
$L__BB0_7:
	setp.ge.s32 	%p9, %r2, %r23;
	setp.ge.s32 	%p10, %r4, %r22;
	or.pred  	%p11, %p9, %p10;
	@%p11 bra 	$L__BB0_9;
	mad.lo.s32 	%r33, %r23, %r4, %r2;
	cvta.to.global.u64 	%rd10, %rd5;
	mul.wide.s32 	%rd11, %r33, 4;
	add.s64 	%rd12, %rd10, %rd11;
	st.global.f32 	[%rd12], %f78;
$L__BB0_9:
	ret;

}
	// .globl	_Z9min_indexPKfiPiPfS1_mS1_
.visible .entry _Z9min_indexPKfiPiPfS1_mS1_(
	.param .u64 .ptr .align 1 _Z9min_indexPKfiPiPfS1_mS1__param_0,
	.param .u32 _Z9min_indexPKfiPiPfS1_mS1__param_1,
	.param .u64 .ptr .align 1 _Z9min_indexPKfiPiPfS1_mS1__param_2,
	.param .u64 .ptr .align 1 _Z9min_indexPKfiPiPfS1_mS1__param_3,
	.param .u64 .ptr .align 1 _Z9min_indexPKfiPiPfS1_mS1__param_4,
	.param .u64 _Z9min_indexPKfiPiPfS1_mS1__param_5,
	.param .u64 .ptr .align 1 _Z9min_indexPKfiPiPfS1_mS1__param_6
)
{
	.reg .pred 	%p<47>;
	.reg .b32 	%r<116>;
	.reg .b32 	%f<84>;
	.reg .b64 	%rd<54>;
	// demoted variable
	.shared .align 4 .b8 _ZZ9min_indexPKfiPiPfS1_mS1_E6s_vals[1024];
	// demoted variable
	.shared .align 4 .b8 _ZZ9min_indexPKfiPiPfS1_mS1_E6s_idxs[1024];
	// demoted variable
	.shared .align 4 .u32 _ZZ9min_indexPKfiPiPfS1_mS1_E10last_block;
	ld.param.u64 	%rd14, [_Z9min_indexPKfiPiPfS1_mS1__param_0];
	ld.param.u32 	%r51, [_Z9min_indexPKfiPiPfS1_mS1__param_1];
	ld.param.u64 	%rd15, [_Z9min_indexPKfiPiPfS1_mS1__param_2];
	ld.param.u64 	%rd16, [_Z9min_indexPKfiPiPfS1_mS1__param_3];
	ld.param.u64 	%rd17, [_Z9min_indexPKfiPiPfS1_mS1__param_4];
	ld.param.u64 	%rd18, [_Z9min_indexPKfiPiPfS1_mS1__param_5];
	ld.param.u64 	%rd19, [_Z9min_indexPKfiPiPfS1_mS1__param_6];
	cvta.to.global.u64 	%rd1, %rd19;
	cvta.to.global.u64 	%rd2, %rd17;
	cvta.to.global.u64 	%rd3, %rd16;
	mov.u32 	%r1, %ntid.x;
	mov.u32 	%r2, %ctaid.x;
	mov.u32 	%r3, %tid.x;
	mad.lo.s32 	%r97, %r1, %r2, %r3;
	mov.u32 	%r53, %ntid.y;
	mov.u32 	%r54, %ctaid.y;
	mov.u32 	%r55, %tid.y;
	mad.lo.s32 	%r56, %r53, %r54, %r55;
	mul.lo.s32 	%r5, %r51, %r56;
	cvt.u64.u32 	%rd4, %r56;
	mul.lo.s64 	%rd5, %rd18, %rd4;
	mov.b32 	%r57, 0;
	st.volatile.shared.u32 	[_ZZ9min_indexPKfiPiPfS1_mS1_E10last_block], %r57;
	mov.u32 	%r6, %nctaid.x;
	setp.ge.s32 	%p2, %r97, %r51;
	mov.b32 	%r111, -1;
	mov.f32 	%f79, 0f4F000000;
	@%p2 bra 	$L__BB1_3;
	mul.lo.s32 	%r7, %r1, %r6;
	cvt.s64.s32 	%rd6, %r5;
	cvta.to.global.u64 	%rd7, %rd14;
	mov.f32 	%f79, 0f4F000000;
	mov.b32 	%r111, -1;
$L__BB1_2:
	cvt.s64.s32 	%rd20, %r97;
	add.s64 	%rd21, %rd6, %rd20;
	shl.b64 	%rd22, %rd21, 2;
	add.s64 	%rd23, %rd7, %rd22;
	ld.global.f32 	%f21, [%rd23];
	setp.lt.f32 	%p3, %f21, %f79;
	selp.f32 	%f79, %f21, %f79, %p3;
	selp.b32 	%r111, %r97, %r111, %p3;
	add.s32 	%r97, %r97, %r7;
	setp.lt.s32 	%p4, %r97, %r51;
	@%p4 bra 	$L__BB1_2;
$L__BB1_3:
	shl.b32 	%r59, %r3, 2;
	mov.u32 	%r60, _ZZ9min_indexPKfiPiPfS1_mS1_E6s_vals;
	add.s32 	%r13, %r60, %r59;
	st.volatile.shared.f32 	[%r13], %f79;
	mov.u32 	%r61, _ZZ9min_indexPKfiPiPfS1_mS1_E6s_idxs;
	add.s32 	%r14, %r61, %r59;
	st.volatile.shared.u32 	[%r14], %r111;
	bar.sync 	0;
	setp.gt.u32 	%p5, %r3, 127;
	@%p5 bra 	$L__BB1_6;
	ld.volatile.shared.f32 	%f22, [%r13];
	ld.volatile.shared.f32 	%f23, [%r13+512];
	setp.leu.f32 	%p6, %f22, %f23;
	@%p6 bra 	$L__BB1_6;
	ld.volatile.shared.f32 	%f24, [%r13+512];
	st.volatile.shared.f32 	[%r13], %f24;
	ld.volatile.shared.u32 	%r62, [%r14+512];
	st.volatile.shared.u32 	[%r14], %r62;
$L__BB1_6:
	bar.sync 	0;
	setp.gt.u32 	%p7, %r3, 63;
	@%p7 bra 	$L__BB1_9;
	ld.volatile.shared.f32 	%f25, [%r13];
	ld.volatile.shared.f32 	%f26, [%r13+256];
	setp.leu.f32 	%p8, %f25, %f26;
	@%p8 bra 	$L__BB1_9;
	ld.volatile.shared.f32 	%f27, [%r13+256];
	st.volatile.shared.f32 	[%r13], %f27;
	ld.volatile.shared.u32 	%r63, [%r14+256];
	st.volatile.shared.u32 	[%r14], %r63;
$L__BB1_9:
	shl.b64 	%rd24, %rd5, 2;
	add.s64 	%rd8, %rd3, %rd24;
	add.s64 	%rd9, %rd2, %rd24;
	bar.sync 	0;
	setp.gt.u32 	%p10, %r3, 31;
	mov.pred 	%p46, 0;
	@%p10 bra 	$L__BB1_25;
	ld.volatile.shared.f32 	%f28, [%r13];
	ld.volatile.shared.f32 	%f29, [%r13+128];
	setp.leu.f32 	%p11, %f28, %f29;
	@%p11 bra 	$L__BB1_12;
	ld.volatile.shared.f32 	%f30, [%r13+128];
	st.volatile.shared.f32 	[%r13], %f30;
	ld.volatile.shared.u32 	%r64, [%r14+128];
	st.volatile.shared.u32 	[%r14], %r64;
$L__BB1_12:
	ld.volatile.shared.f32 	%f31, [%r13];
	ld.volatile.shared.f32 	%f32, [%r13+64];
	setp.leu.f32 	%p12, %f31, %f32;
	@%p12 bra 	$L__BB1_14;
	ld.volatile.shared.f32 	%f33, [%r13+64];
	st.volatile.shared.f32 	[%r13], %f33;
	ld.volatile.shared.u32 	%r65, [%r14+64];
	st.volatile.shared.u32 	[%r14], %r65;
$L__BB1_14:
	ld.volatile.shared.f32 	%f34, [%r13];
	ld.volatile.shared.f32 	%f35, [%r13+32];
	setp.leu.f32 	%p13, %f34, %f35;
	@%p13 bra 	$L__BB1_16;
	ld.volatile.shared.f32 	%f36, [%r13+32];
	st.volatile.shared.f32 	[%r13], %f36;
	ld.volatile.shared.u32 	%r66, [%r14+32];
	st.volatile.shared.u32 	[%r14], %r66;
$L__BB1_16:
	ld.volatile.shared.f32 	%f37, [%r13];
	ld.volatile.shared.f32 	%f38, [%r13+16];
	setp.leu.f32 	%p14, %f37, %f38;
	@%p14 bra 	$L__BB1_18;
	ld.volatile.shared.f32 	%f39, [%r13+16];
	st.volatile.shared.f32 	[%r13], %f39;
	ld.volatile.shared.u32 	%r67, [%r14+16];
	st.volatile.shared.u32 	[%r14], %r67;
$L__BB1_18:
	ld.volatile.shared.f32 	%f40, [%r13];
	ld.volatile.shared.f32 	%f41, [%r13+8];
	setp.leu.f32 	%p15, %f40, %f41;
	@%p15 bra 	$L__BB1_20;
	ld.volatile.shared.f32 	%f42, [%r13+8];
	st.volatile.shared.f32 	[%r13], %f42;
	ld.volatile.shared.u32 	%r68, [%r14+8];
	st.volatile.shared.u32 	[%r14], %r68;
$L__BB1_20:
	ld.volatile.shared.f32 	%f43, [%r13];
	ld.volatile.shared.f32 	%f44, [%r13+4];
	setp.leu.f32 	%p16, %f43, %f44;
	@%p16 bra 	$L__BB1_22;
	ld.volatile.shared.f32 	%f45, [%r13+4];
	st.volatile.shared.f32 	[%r13], %f45;
	ld.volatile.shared.u32 	%r69, [%r14+4];
	st.volatile.shared.u32 	[%r14], %r69;
$L__BB1_22:
	setp.ne.s32 	%p18, %r3, 0;
	@%p18 bra 	$L__BB1_25;
	ld.volatile.shared.f32 	%f46, [_ZZ9min_indexPKfiPiPfS1_mS1_E6s_vals];
	mul.wide.u32 	%rd25, %r2, 4;
	add.s64 	%rd26, %rd8, %rd25;
	st.global.f32 	[%rd26], %f46;
	ld.volatile.shared.u32 	%r70, [_ZZ9min_indexPKfiPiPfS1_mS1_E6s_idxs];
	add.s64 	%rd27, %rd9, %rd25;
	st.global.u32 	[%rd27], %r70;
	shl.b64 	%rd28, %rd4, 2;
	add.s64 	%rd29, %rd1, %rd28;
	atom.global.add.u32 	%r71, [%rd29], 1;
	add.s32 	%r72, %r6, -1;
	setp.ne.s32 	%p20, %r71, %r72;
	mov.pred 	%p46, -1;
	@%p20 bra 	$L__BB1_25;
	mov.b32 	%r73, 1;
	st.volatile.shared.u32 	[_ZZ9min_indexPKfiPiPfS1_mS1_E10last_block], %r73;
$L__BB1_25:
	bar.sync 	0;
	ld.volatile.shared.u32 	%r74, [_ZZ9min_indexPKfiPiPfS1_mS1_E10last_block];
	setp.eq.s32 	%p22, %r74, 0;
	@%p22 bra 	$L__BB1_64;
	setp.ge.u32 	%p23, %r3, %r6;
	@%p23 bra 	$L__BB1_43;
	add.s32 	%r76, %r3, %r1;
	max.u32 	%r77, %r6, %r76;
	setp.lt.u32 	%p24, %r76, %r6;
	selp.u32 	%r78, 1, 0, %p24;
	add.s32 	%r79, %r76, %r78;
	sub.s32 	%r80, %r77, %r79;
	div.u32 	%r81, %r80, %r1;
	add.s32 	%r15, %r81, %r78;
	and.b32  	%r82, %r15, 3;
	setp.eq.s32 	%p25, %r82, 3;
	mov.u32 	%r104, %r3;
	@%p25 bra 	$L__BB1_32;
	mul.wide.u32 	%rd31, %r3, 4;
	add.s64 	%rd53, %rd24, %rd31;
	mul.wide.u32 	%rd11, %r1, 4;
	add.s32 	%r83, %r15, 1;
	and.b32  	%r84, %r83, 3;
	neg.s32 	%r99, %r84;
	mov.u32 	%r104, %r3;
$L__BB1_29:
	.pragma "nounroll";
	add.s64 	%rd32, %rd3, %rd53;
	ld.global.f32 	%f5, [%rd32];
	setp.geu.f32 	%p26, %f5, %f79;
	@%p26 bra 	$L__BB1_31;
	add.s64 	%rd33, %rd2, %rd53;
	ld.global.u32 	%r111, [%rd33];
	mov.f32 	%f79, %f5;
$L__BB1_31:
	add.s32 	%r104, %r104, %r1;
	add.s64 	%rd53, %rd53, %rd11;
	add.s32 	%r99, %r99, 1;
	setp.ne.s32 	%p27, %r99, 0;
	@%p27 bra 	$L__BB1_29;
$L__BB1_32:
	setp.lt.u32 	%p28, %r15, 3;
	@%p28 bra 	$L__BB1_43;
	shl.b32 	%r85, %r1, 1;
	add.s32 	%r108, %r104, %r85;
	shl.b32 	%r28, %r1, 2;
	mad.lo.s32 	%r107, %r1, 3, %r104;
	add.s32 	%r106, %r1, %r104;
$L__BB1_34:
	mul.wide.u32 	%rd34, %r104, 4;
	add.s64 	%rd35, %rd8, %rd34;
	ld.global.f32 	%f10, [%rd35];
	setp.geu.f32 	%p29, %f10, %f79;
	@%p29 bra 	$L__BB1_36;
	add.s64 	%rd37, %rd9, %rd34;
	ld.global.u32 	%r111, [%rd37];
	mov.f32 	%f79, %f10;
$L__BB1_36:
	mul.wide.u32 	%rd38, %r106, 4;
	add.s64 	%rd39, %rd8, %rd38;
	ld.global.f32 	%f12, [%rd39];
	setp.geu.f32 	%p30, %f12, %f79;
	@%p30 bra 	$L__BB1_38;
	add.s64 	%rd41, %rd9, %rd38;
	ld.global.u32 	%r111, [%rd41];
	mov.f32 	%f79, %f12;
$L__BB1_38:
	add.s32 	%r40, %r104, %r1;
	mul.wide.u32 	%rd42, %r108, 4;
	add.s64 	%rd43, %rd8, %rd42;
	ld.global.f32 	%f14, [%rd43];
	setp.geu.f32 	%p31, %f14, %f79;
	@%p31 bra 	$L__BB1_40;
	add.s64 	%rd45, %rd9, %rd42;
	ld.global.u32 	%r111, [%rd45];
	mov.f32 	%f79, %f14;
$L__BB1_40:
	add.s32 	%r43, %r40, %r1;
	mul.wide.u32 	%rd46, %r107, 4;
	add.s64 	%rd47, %rd8, %rd46;
	ld.global.f32 	%f16, [%rd47];
	setp.geu.f32 	%p32, %f16, %f79;
	@%p32 bra 	$L__BB1_42;
	add.s64 	%rd49, %rd9, %rd46;
	ld.global.u32 	%r111, [%rd49];
	mov.f32 	%f79, %f16;
$L__BB1_42:
	add.s32 	%r86, %r43, %r1;
	add.s32 	%r104, %r86, %r1;
	add.s32 	%r108, %r108, %r28;
	add.s32 	%r107, %r107, %r28;
	add.s32 	%r106, %r106, %r28;
	setp.lt.u32 	%p33, %r104, %r6;
	@%p33 bra 	$L__BB1_34;
$L__BB1_43:
	setp.gt.u32 	%p34, %r3, 127;
	st.volatile.shared.f32 	[%r13], %f79;
	st.volatile.shared.u32 	[%r14], %r111;
	bar.sync 	0;
	@%p34 bra 	$L__BB1_46;
	ld.volatile.shared.f32 	%f48, [%r13];
	ld.volatile.shared.f32 	%f49, [%r13+512];
	setp.leu.f32 	%p35, %f48, %f49;
	@%p35 bra 	$L__BB1_46;
	ld.volatile.shared.f32 	%f50, [%r13+512];
	st.volatile.shared.f32 	[%r13], %f50;
	ld.volatile.shared.u32 	%r87, [%r14+512];
	st.volatile.shared.u32 	[%r14], %r87;
$L__BB1_46:
	setp.gt.u32 	%p36, %r3, 63;
	bar.sync 	0;
	@%p36 bra 	$L__BB1_49;
	ld.volatile.shared.f32 	%f51, [%r13];
	ld.volatile.shared.f32 	%f52, [%r13+256];
	setp.leu.f32 	%p37, %f51, %f52;
	@%p37 bra 	$L__BB1_49;
	ld.volatile.shared.f32 	%f53, [%r13+256];
	st.volatile.shared.f32 	[%r13], %f53;
	ld.volatile.shared.u32 	%r88, [%r14+256];
	st.volatile.shared.u32 	[%r14], %r88;
$L__BB1_49:
	setp.gt.u32 	%p38, %r3, 31;
	bar.sync 	0;
	@%p38 bra 	$L__BB1_62;
	ld.volatile.shared.f32 	%f54, [%r13];
	ld.volatile.shared.f32 	%f55, [%r13+128];
	setp.leu.f32 	%p39, %f54, %f55;
	@%p39 bra 	$L__BB1_52;
	ld.volatile.shared.f32 	%f56, [%r13+128];
	st.volatile.shared.f32 	[%r13], %f56;
	ld.volatile.shared.u32 	%r89, [%r14+128];
	st.volatile.shared.u32 	[%r14], %r89;
$L__BB1_52:
	ld.volatile.shared.f32 	%f57, [%r13];
	ld.volatile.shared.f32 	%f58, [%r13+64];
	setp.leu.f32 	%p40, %f57, %f58;
	@%p40 bra 	$L__BB1_54;
	ld.volatile.shared.f32 	%f59, [%r13+64];
	st.volatile.shared.f32 	[%r13], %f59;
	ld.volatile.shared.u32 	%r90, [%r14+64];
	st.volatile.shared.u32 	[%r14], %r90;
$L__BB1_54:
	ld.volatile.shared.f32 	%f60, [%r13];
	ld.volatile.shared.f32 	%f61, [%r13+32];
	setp.leu.f32 	%p41, %f60, %f61;
	@%p41 bra 	$L__BB1_56;
	ld.volatile.shared.f32 	%f62, [%r13+32];
	st.volatile.shared.f32 	[%r13], %f62;
	ld.volatile.shared.u32 	%r91, [%r14+32];
	st.volatile.shared.u32 	[%r14], %r91;
$L__BB1_56:
	ld.volatile.shared.f32 	%f63, [%r13];
	ld.volatile.shared.f32 	%f64, [%r13+16];
	setp.leu.f32 	%p42, %f63, %f64;
	@%p42 bra 	$L__BB1_58;
	ld.volatile.shared.f32 	%f65, [%r13+16];
	st.volatile.shared.f32 	[%r13], %f65;
	ld.volatile.shared.u32 	%r92, [%r14+16];
	st.volatile.shared.u32 	[%r14], %r92;
$L__BB1_58:
	ld.volatile.shared.f32 	%f66, [%r13];
	ld.volatile.shared.f32 	%f67, [%r13+8];
	setp.leu.f32 	%p43, %f66, %f67;
	@%p43 bra 	$L__BB1_60;
	ld.volatile.shared.f32 	%f68, [%r13+8];
	st.volatile.shared.f32 	[%r13], %f68;
	ld.volatile.shared.u32 	%r93, [%r14+8];
	st.volatile.shared.u32 	[%r14], %r93;
$L__BB1_60:
	ld.volatile.shared.f32 	%f69, [%r13];
	ld.volatile.shared.f32 	%f70, [%r13+4];
	setp.leu.f32 	%p44, %f69, %f70;
	@%p44 bra 	$L__BB1_62;
	ld.volatile.shared.f32 	%f71, [%r13+4];
	st.volatile.shared.f32 	[%r13], %f71;
	ld.volatile.shared.u32 	%r94, [%r14+4];
	st.volatile.shared.u32 	[%r14], %r94;
$L__BB1_62:
	not.pred 	%p45, %p46;
	@%p45 bra 	$L__BB1_64;
	ld.volatile.shared.u32 	%r95, [_ZZ9min_indexPKfiPiPfS1_mS1_E6s_idxs];
	cvta.to.global.u64 	%rd50, %rd15;
	shl.b64 	%rd51, %rd4, 2;
	add.s64 	%rd52, %rd50, %rd51;
	st.global.u32 	[%rd52], %r95;
$L__BB1_64:
	ret;

}


// ===== COMPILED SASS (sm_100) =====

	.target	sm_100

	.elftype	@"ET_EXEC"


//--------------------- .note.nv.tkinfo           --------------------------
	.section	.note.nv.tkinfo,"",@"SHT_NOTE"
	.sectionflags	@"SHF_NOTE_NV_TKINFO"
	.tkinfo
        /*0018*/ 	.word	0x00000002
        /*0030*/ 	.string	""
        /*0030*/ 	.string	"ptxas"
        /*0030*/ 	.string	"Cuda compilation tools, release 13.0, V13.0.88"
        /*0030*/ 	.string	"Build cuda_13.0.r13.0/compiler.36424714_0"
        /*0030*/ 	.string	"-arch sm_100 -m 64 "



//--------------------- .note.nv.cuinfo           --------------------------
	.section	.note.nv.cuinfo,"",@"SHT_NOTE"
	.sectionflags	@"SHF_NOTE_NV_CUINFO"
        /*0018*/ 	.short	0x0002
        /*001a*/ 	.short	0x0064
        /*001c*/ 	.short	0x0082
	.zero		2


//--------------------- .nv.info                  --------------------------
	.section	.nv.info,"",@"SHT_CUDA_INFO"
	.align	4


	//----- nvinfo : EIATTR_REGCOUNT
	.align		4
        /*0000*/ 	.byte	0x04, 0x2f
        /*0002*/ 	.short	(.L_1 - .L_0)
	.align		4
.L_0:
        /*0004*/ 	.word	index@(_Z18cuda_calc_distanceiiiPfS_S_)
        /*0008*/ 	.word	0x0000001e


	//----- nvinfo : EIATTR_FRAME_SIZE
	.align		4
.L_1:
        /*000c*/ 	.byte	0x04, 0x11
        /*000e*/ 	.short	(.L_3 - .L_2)
	.align		4
.L_2:
        /*0010*/ 	.word	index@(_Z18cuda_calc_distanceiiiPfS_S_)
        /*0014*/ 	.word	0x00000000


	//----- nvinfo : EIATTR_REGCOUNT
	.align		4
.L_3:
        /*0018*/ 	.byte	0x04, 0x2f
        /*001a*/ 	.short	(.L_5 - .L_4)
	.align		4
.L_4:
        /*001c*/ 	.word	index@(_Z9min_indexPKfiPiPfS1_mS1_)
        /*0020*/ 	.word	0x00000020


	//----- nvinfo : EIATTR_FRAME_SIZE
	.align		4
.L_5:
        /*0024*/ 	.byte	0x04, 0x11
        /*0026*/ 	.short	(.L_7 - .L_6)
	.align		4
.L_6:
        /*0028*/ 	.word	index@(_Z9min_indexPKfiPiPfS1_mS1_)
        /*002c*/ 	.word	0x00000000


	//----- nvinfo : EIATTR_MIN_STACK_SIZE
	.align		4
.L_7:
        /*0030*/ 	.byte	0x04, 0x12
        /*0032*/ 	.short	(.L_9 - .L_8)
	.align		4
.L_8:
        /*0034*/ 	.word	index@(_Z9min_indexPKfiPiPfS1_mS1_)
        /*0038*/ 	.word	0x00000000


	//----- nvinfo : EIATTR_MIN_STACK_SIZE
	.align		4
.L_9:
        /*003c*/ 	.byte	0x04, 0x12
        /*003e*/ 	.short	(.L_11 - .L_10)
	.align		4
.L_10:
        /*0040*/ 	.word	index@(_Z18cuda_calc_distanceiiiPfS_S_)
        /*0044*/ 	.word	0x00000000
.L_11:


//--------------------- .nv.compat                --------------------------
	.section	.nv.compat,"",@"SHT_CUDA_COMPAT_INFO"
	.align	4
        /*0000*/ 	.byte	0x02, 0x09, 0x00, 0x00, 0x02, 0x02, 0x01, 0x00, 0x02, 0x05, 0x05, 0x00, 0x03, 0x07, 0x01, 0x01
        /*0010*/ 	.byte	0x02, 0x03, 0x00, 0x00, 0x02, 0x06, 0x01, 0x00, 0x04, 0x0b, 0x08, 0x00, 0x09, 0x00, 0x00, 0x00
        /*0020*/ 	.byte	0x00, 0x00, 0x00, 0x00


//--------------------- .nv.info._Z9min_indexPKfiPiPfS1_mS1_ --------------------------
	.section	.nv.info._Z9min_indexPKfiPiPfS1_mS1_,"",@"SHT_CUDA_INFO"
	.sectionflags	@""
	.align	4


	//----- nvinfo : EIATTR_CUDA_API_VERSION
	.align		4
        /*0000*/ 	.byte	0x04, 0x37
        /*0002*/ 	.short	(.L_13 - .L_12)
.L_12:
        /*0004*/ 	.word	0x00000082


	//----- nvinfo : EIATTR_KPARAM_INFO
	.align		4
.L_13:
        /*0008*/ 	.byte	0x04, 0x17
        /*000a*/ 	.short	(.L_15 - .L_14)
.L_14:
        /*000c*/ 	.word	0x00000000
        /*0010*/ 	.short	0x0006
        /*0012*/ 	.short	0x0030
        /*0014*/ 	.byte	0x00, 0xf5, 0x21, 0x00


	//----- nvinfo : EIATTR_KPARAM_INFO
	.align		4
.L_15:
        /*0018*/ 	.byte	0x04, 0x17
        /*001a*/ 	.short	(.L_17 - .L_16)
.L_16:
        /*001c*/ 	.word	0x00000000
        /*0020*/ 	.short	0x0005
        /*0022*/ 	.short	0x0028
        /*0024*/ 	.byte	0x00, 0xf0, 0x21, 0x00


	//----- nvinfo : EIATTR_KPARAM_INFO
	.align		4
.L_17:
        /*0028*/ 	.byte	0x04, 0x17
        /*002a*/ 	.short	(.L_19 - .L_18)
.L_18:
        /*002c*/ 	.word	0x00000000
        /*0030*/ 	.short	0x0004
        /*0032*/ 	.short	0x0020
        /*0034*/ 	.byte	0x00, 0xf5, 0x21, 0x00


	//----- nvinfo : EIATTR_KPARAM_INFO
	.align		4
.L_19:
        /*0038*/ 	.byte	0x04, 0x17
        /*003a*/ 	.short	(.L_21 - .L_20)
.L_20:
        /*003c*/ 	.word	0x00000000
        /*0040*/ 	.short	0x0003
        /*0042*/ 	.short	0x0018
        /*0044*/ 	.byte	0x00, 0xf5, 0x21, 0x00


	//----- nvinfo : EIATTR_KPARAM_INFO
	.align		4
.L_21:
        /*0048*/ 	.byte	0x04, 0x17
        /*004a*/ 	.short	(.L_23 - .L_22)
.L_22:
        /*004c*/ 	.word	0x00000000
        /*0050*/ 	.short	0x0002
        /*0052*/ 	.short	0x0010
        /*0054*/ 	.byte	0x00, 0xf5, 0x21, 0x00


	//----- nvinfo : EIATTR_KPARAM_INFO
	.align		4
.L_23:
        /*0058*/ 	.byte	0x04, 0x17
        /*005a*/ 	.short	(.L_25 - .L_24)
.L_24:
        /*005c*/ 	.word	0x00000000
        /*0060*/ 	.short	0x0001
        /*0062*/ 	.short	0x0008
        /*0064*/ 	.byte	0x00, 0xf0, 0x11, 0x00


	//----- nvinfo : EIATTR_KPARAM_INFO
	.align		4
.L_25:
        /*0068*/ 	.byte	0x04, 0x17
        /*006a*/ 	.short	(.L_27 - .L_26)
.L_26:
        /*006c*/ 	.word	0x00000000
        /*0070*/ 	.short	0x0000
        /*0072*/ 	.short	0x0000
        /*0074*/ 	.byte	0x00, 0xf5, 0x21, 0x00


	//----- nvinfo : EIATTR_SPARSE_MMA_MASK
	.align		4
.L_27:
        /*0078*/ 	.byte	0x03, 0x50
        /*007a*/ 	.short	0x0000


	//----- nvinfo : EIATTR_MAXREG_COUNT
	.align		4
        /*007c*/ 	.byte	0x03, 0x1b
        /*007e*/ 	.short	0x00ff


	//----- nvinfo : EIATTR_NUM_BARRIERS
	.align		4
        /*0080*/ 	.byte	0x02, 0x4c
        /*0082*/ 	.byte	0x01
	.zero		1


	//----- nvinfo : EIATTR_MERCURY_ISA_VERSION
	.align		4
        /*0084*/ 	.byte	0x03, 0x5f
        /*0086*/ 	.short	0x0101


	//----- nvinfo : EIATTR_VRC_CTA_INIT_COUNT
	.align		4
        /*0088*/ 	.byte	0x02, 0x4a
	.zero		1
	.zero		1


	//----- nvinfo : EIATTR_EXIT_INSTR_OFFSETS
	.align		4
        /*008c*/ 	.byte	0x04, 0x1c
        /*008e*/ 	.short	(.L_29 - .L_28)


	//   ....[0]....
.L_28:
        /*0090*/ 	.word	0x00000950


	//   ....[1]....
        /*0094*/ 	.word	0x00001390


	//   ....[2]....
        /*0098*/ 	.word	0x00001420


	//----- nvinfo : EIATTR_CRS_STACK_SIZE
	.align		4
.L_29:
        /*009c*/ 	.byte	0x04, 0x1e
        /*009e*/ 	.short	(.L_31 - .L_30)
.L_30:
        /*00a0*/ 	.word	0x00000000


	//----- nvinfo : EIATTR_CBANK_PARAM_SIZE
	.align		4
.L_31:
        /*00a4*/ 	.byte	0x03, 0x19
        /*00a6*/ 	.short	0x0038


	//----- nvinfo : EIATTR_PARAM_CBANK
	.align		4
        /*00a8*/ 	.byte	0x04, 0x0a
        /*00aa*/ 	.short	(.L_33 - .L_32)
	.align		4
.L_32:
        /*00ac*/ 	.word	index@(.nv.constant0._Z9min_indexPKfiPiPfS1_mS1_)
        /*00b0*/ 	.short	0x0380
        /*00b2*/ 	.short	0x0038


	//----- nvinfo : EIATTR_SW_WAR
	.align		4
.L_33:
        /*00b4*/ 	.byte	0x04, 0x36
        /*00b6*/ 	.short	(.L_35 - .L_34)
.L_34:
        /*00b8*/ 	.word	0x00000008
.L_35:


//--------------------- .nv.info._Z18cuda_calc_distanceiiiPfS_S_ --------------------------
	.section	.nv.info._Z18cuda_calc_distanceiiiPfS_S_,"",@"SHT_CUDA_INFO"
	.sectionflags	@""
	.align	4


	//----- nvinfo : EIATTR_CUDA_API_VERSION
	.align		4
        /*0000*/ 	.byte	0x04, 0x37
        /*0002*/ 	.short	(.L_37 - .L_36)
.L_36:
        /*0004*/ 	.word	0x00000082


	//----- nvinfo : EIATTR_KPARAM_INFO
	.align		4
.L_37:
        /*0008*/ 	.byte	0x04, 0x17
        /*000a*/ 	.short	(.L_39 - .L_38)
.L_38:
        /*000c*/ 	.word	0x00000000
        /*0010*/ 	.short	0x0005
        /*0012*/ 	.short	0x0020
        /*0014*/ 	.byte	0x00, 0xf5, 0x21, 0x00


	//----- nvinfo : EIATTR_KPARAM_INFO
	.align		4
.L_39:
        /*0018*/ 	.byte	0x04, 0x17
        /*001a*/ 	.short	(.L_41 - .L_40)
.L_40:
        /*001c*/ 	.word	0x00000000
        /*0020*/ 	.short	0x0004
        /*0022*/ 	.short	0x0018
        /*0024*/ 	.byte	0x00, 0xf5, 0x21, 0x00


	//----- nvinfo : EIATTR_KPARAM_INFO
	.align		4
.L_41:
        /*0028*/ 	.byte	0x04, 0x17
        /*002a*/ 	.short	(.L_43 - .L_42)
.L_42:
        /*002c*/ 	.word	0x00000000
        /*0030*/ 	.short	0x0003
        /*0032*/ 	.short	0x0010
        /*0034*/ 	.byte	0x00, 0xf5, 0x21, 0x00


	//----- nvinfo : EIATTR_KPARAM_INFO
	.align		4
.L_43:
        /*0038*/ 	.byte	0x04, 0x17
        /*003a*/ 	.short	(.L_45 - .L_44)
.L_44:
        /*003c*/ 	.word	0x00000000
        /*0040*/ 	.short	0x0002
        /*0042*/ 	.short	0x0008
        /*0044*/ 	.byte	0x00, 0xf0, 0x11, 0x00


	//----- nvinfo : EIATTR_KPARAM_INFO
	.align		4
.L_45:
        /*0048*/ 	.byte	0x04, 0x17
        /*004a*/ 	.short	(.L_47 - .L_46)
.L_46:
        /*004c*/ 	.word	0x00000000
        /*0050*/ 	.short	0x0001
        /*0052*/ 	.short	0x0004
        /*0054*/ 	.byte	0x00, 0xf0, 0x11, 0x00


	//----- nvinfo : EIATTR_KPARAM_INFO
	.align		4
.L_47:
        /*0058*/ 	.byte	0x04, 0x17
        /*005a*/ 	.short	(.L_49 - .L_48)
.L_48:
        /*005c*/ 	.word	0x00000000
        /*0060*/ 	.short	0x0000
        /*0062*/ 	.short	0x0000
        /*0064*/ 	.byte	0x00, 0xf0, 0x11, 0x00


	//----- nvinfo : EIATTR_SPARSE_MMA_MASK
	.align		4
.L_49:
        /*0068*/ 	.byte	0x03, 0x50
        /*006a*/ 	.short	0x0000


	//----- nvinfo : EIATTR_MAXREG_COUNT
	.align		4
        /*006c*/ 	.byte	0x03, 0x1b
        /*006e*/ 	.short	0x00ff


	//----- nvinfo : EIATTR_NUM_BARRIERS
	.align		4
        /*0070*/ 	.byte	0x02, 0x4c
        /*0072*/ 	.byte	0x01
	.zero		1


	//----- nvinfo : EIATTR_MERCURY_ISA_VERSION
	.align		4
        /*0074*/ 	.byte	0x03, 0x5f
        /*0076*/ 	.short	0x0101


	//----- nvinfo : EIATTR_VRC_CTA_INIT_COUNT
	.align		4
        /*0078*/ 	.byte	0x02, 0x4a
	.zero		1
	.zero		1


	//----- nvinfo : EIATTR_EXIT_INSTR_OFFSETS
	.align		4
        /*007c*/ 	.byte	0x04, 0x1c
        /*007e*/ 	.short	(.L_51 - .L_50)


	//   ....[0]....
.L_50:
        /*0080*/ 	.word	0x00000790


	//   ....[1]....
        /*0084*/ 	.word	0x000007e0


	//----- nvinfo : EIATTR_CBANK_PARAM_SIZE
	.align		4
.L_51:
        /*0088*/ 	.byte	0x03, 0x19
        /*008a*/ 	.short	0x0028


	//----- nvinfo : EIATTR_PARAM_CBANK
	.align		4
        /*008c*/ 	.byte	0x04, 0x0a
        /*008e*/ 	.short	(.L_53 - .L_52)
	.align		4
.L_52:
        /*0090*/ 	.word	index@(.nv.constant0._Z18cuda_calc_distanceiiiPfS_S_)
        /*0094*/ 	.short	0x0380
        /*0096*/ 	.short	0x0028


	//----- nvinfo : EIATTR_SW_WAR
	.align		4
.L_53:
        /*0098*/ 	.byte	0x04, 0x36
        /*009a*/ 	.short	(.L_55 - .L_54)
.L_54:
        /*009c*/ 	.word	0x00000008
.L_55:


//--------------------- .nv.callgraph             --------------------------
	.section	.nv.callgraph,"",@"SHT_CUDA_CALLGRAPH"
	.align	4
	.sectionentsize	8
	.align		4
        /*0000*/ 	.word	0x00000000
	.align		4
        /*0004*/ 	.word	0xffffffff
	.align		4
        /*0008*/ 	.word	0x00000000
	.align		4
        /*000c*/ 	.word	0xfffffffe
	.align		4
        /*0010*/ 	.word	0x00000000
	.align		4
        /*0014*/ 	.word	0xfffffffd
	.align		4
        /*0018*/ 	.word	0x00000000
	.align		4
        /*001c*/ 	.word	0xfffffffc


//--------------------- .text._Z9min_indexPKfiPiPfS1_mS1_ --------------------------
	.section	.text._Z9min_indexPKfiPiPfS1_mS1_,"ax",@progbits
	.align	128
        .global         _Z9min_indexPKfiPiPfS1_mS1_
        .type           _Z9min_indexPKfiPiPfS1_mS1_,@function
        .size           _Z9min_indexPKfiPiPfS1_mS1_,(.L_x_25 - _Z9min_indexPKfiPiPfS1_mS1_)
        .other          _Z9min_indexPKfiPiPfS1_mS1_,@"STO_CUDA_ENTRY STV_DEFAULT"
_Z9min_indexPKfiPiPfS1_mS1_:
.text._Z9min_indexPKfiPiPfS1_mS1_:
[----:B------:R-:W-:Y:S01]  /*0000*/  LDC R1, c[0x0][0x37c] ;  /* 0x0000df00ff017b82 */ /* 0x000fe20000000800 */
[----:B------:R-:W0:Y:S07]  /*0010*/  S2R R15, SR_CTAID.X ;  /* 0x00000000000f7919 */ /* 0x000e2e0000002500 */
[----:B------:R-:W0:Y:S01]  /*0020*/  LDC R0, c[0x0][0x360] ;  /* 0x0000d800ff007b82 */ /* 0x000e220000000800 */
[----:B------:R-:W1:Y:S01]  /*0030*/  LDCU UR5, c[0x0][0x388] ;  /* 0x00007100ff0577ac */ /* 0x000e620008000800 */
[----:B------:R-:W-:Y:S01]  /*0040*/  BSSY.RECONVERGENT B0, `(.L_x_0) ;  /* 0x0000024000007945 */ /* 0x000fe20003800200 */
[----:B------:R-:W0:Y:S01]  /*0050*/  S2R R9, SR_TID.X ;  /* 0x0000000000097919 */ /* 0x000e220000002100 */
[----:B------:R-:W-:Y:S01]  /*0060*/  IMAD.MOV.U32 R10, RZ, RZ, -0x1 ;  /* 0xffffffffff0a7424 */ /* 0x000fe200078e00ff */
[----:B------:R-:W2:Y:S01]  /*0070*/  LDCU UR4, c[0x0][0x364] ;  /* 0x00006c80ff0477ac */ /* 0x000ea20008000800 */
[----:B------:R-:W-:Y:S01]  /*0080*/  IMAD.MOV.U32 R11, RZ, RZ, 0x4f000000 ;  /* 0x4f000000ff0b7424 */ /* 0x000fe200078e00ff */
[----:B------:R-:W2:Y:S01]  /*0090*/  S2R R8, SR_CTAID.Y ;  /* 0x0000000000087919 */ /* 0x000ea20000002600 */
[----:B------:R-:W3:Y:S01]  /*00a0*/  S2UR UR6, SR_CgaCtaId ;  /* 0x00000000000679c3 */ /* 0x000ee20000008800 */
[----:B------:R-:W4:Y:S01]  /*00b0*/  LDCU.64 UR10, c[0x0][0x3a8] ;  /* 0x00007500ff0a77ac */ /* 0x000f220008000a00 */
[----:B------:R-:W2:Y:S01]  /*00c0*/  S2R R3, SR_TID.Y ;  /* 0x0000000000037919 */ /* 0x000ea20000002200 */
[----:B------:R-:W0:Y:S01]  /*00d0*/  LDCU.64 UR8, c[0x0][0x358] ;  /* 0x00006b00ff0877ac */ /* 0x000e220008000a00 */
[----:B------:R-:W0:Y:S01]  /*00e0*/  LDCU.64 UR12, c[0x0][0x380] ;  /* 0x00007000ff0c77ac */ /* 0x000e220008000a00 */
[----:B------:R-:W0:Y:S02]  /*00f0*/  LDCU UR7, c[0x0][0x370] ;  /* 0x00006e00ff0777ac */ /* 0x000e240008000800 */
[----:B0-----:R-:W-:-:S05]  /*0100*/  IMAD R4, R0, R15, R9 ;  /* 0x0000000f00047224 */ /* 0x001fca00078e0209 */
[----:B-1----:R-:W-:Y:S01]  /*0110*/  ISETP.GE.AND P0, PT, R4, UR5, PT ;  /* 0x0000000504007c0c */ /* 0x002fe2000bf06270 */
[----:B--2---:R-:W-:Y:S01]  /*0120*/  IMAD R8, R8, UR4, R3 ;  /* 0x0000000408087c24 */ /* 0x004fe2000f8e0203 */
[----:B------:R-:W-:-:S03]  /*0130*/  UMOV UR4, 0x400 ;  /* 0x0000040000047882 */ /* 0x000fc60000000000 */
[----:B----4-:R-:W-:-:S04]  /*0140*/  IMAD.WIDE.U32 R2, R8, UR10, RZ ;  /* 0x0000000a08027c25 */ /* 0x010fc8000f8e00ff */
[----:B------:R-:W-:-:S04]  /*0150*/  IMAD R5, R8, UR11, R3 ;  /* 0x0000000b08057c24 */ /* 0x000fc8000f8e0203 */
[----:B---3--:R-:W-:Y:S05]  /*0160*/  @P0 BRA `(.L_x_1) ;  /* 0x0000000000440947 */ /* 0x008fea0003800000 */
[----:B------:R-:W-:Y:S02]  /*0170*/  IMAD.MOV.U32 R13, RZ, RZ, R4 ;  /* 0x000000ffff0d7224 */ /* 0x000fe400078e0004 */
[----:B------:R-:W-:Y:S02]  /*0180*/  IMAD R4, R8, UR5, RZ ;  /* 0x0000000508047c24 */ /* 0x000fe4000f8e02ff */
[----:B------:R-:W-:Y:S02]  /*0190*/  IMAD R12, R0, UR7, RZ ;  /* 0x00000007000c7c24 */ /* 0x000fe4000f8e02ff */
[----:B------:R-:W-:Y:S02]  /*01a0*/  IMAD.MOV.U32 R11, RZ, RZ, 0x4f000000 ;  /* 0x4f000000ff0b7424 */ /* 0x000fe400078e00ff */
[----:B------:R-:W-:-:S07]  /*01b0*/  IMAD.MOV.U32 R10, RZ, RZ, -0x1 ;  /* 0xffffffffff0a7424 */ /* 0x000fce00078e00ff */
.L_x_2:
[----:B------:R-:W-:Y:S02]  /*01c0*/  SHF.R.S32.HI R7, RZ, 0x1f, R13 ;  /* 0x0000001fff077819 */ /* 0x000fe4000001140d */
[----:B------:R-:W-:-:S04]  /*01d0*/  IADD3 R14, P0, PT, R4, R13, RZ ;  /* 0x0000000d040e7210 */ /* 0x000fc80007f1e0ff */
[----:B------:R-:W-:Y:S02]  /*01e0*/  LEA.HI.X.SX32 R7, R4, R7, 0x1, P0 ;  /* 0x0000000704077211 */ /* 0x000fe400000f0eff */
[----:B------:R-:W-:-:S04]  /*01f0*/  LEA R6, P0, R14, UR12, 0x2 ;  /* 0x0000000c0e067c11 */ /* 0x000fc8000f8010ff */
[----:B------:R-:W-:-:S05]  /*0200*/  LEA.HI.X R7, R14, UR13, R7, 0x2, P0 ;  /* 0x0000000d0e077c11 */ /* 0x000fca00080f1407 */
[----:B------:R-:W2:Y:S02]  /*0210*/  LDG.E R6, desc[UR8][R6.64] ;  /* 0x0000000806067981 */ /* 0x000ea4000c1e1900 */
[----:B--2---:R-:W-:-:S04]  /*0220*/  FSETP.GEU.AND P0, PT, R6, R11, PT ;  /* 0x0000000b0600720b */ /* 0x004fc80003f0e000 */
[----:B------:R-:W-:Y:S01]  /*0230*/  SEL R10, R13, R10, !P0 ;  /* 0x0000000a0d0a7207 */ /* 0x000fe20004000000 */
[----:B------:R-:W-:Y:S01]  /*0240*/  IMAD.IADD R13, R12, 0x1, R13 ;  /* 0x000000010c0d7824 */ /* 0x000fe200078e020d */
[----:B------:R-:W-:-:S04]  /*0250*/  FSEL R11, R6, R11, !P0 ;  /* 0x0000000b060b7208 */ /* 0x000fc80004000000 */
[----:B------:R-:W-:-:S13]  /*0260*/  ISETP.GE.AND P1, PT, R13, UR5, PT ;  /* 0x000000050d007c0c */ /* 0x000fda000bf26270 */
[----:B------:R-:W-:Y:S05]  /*0270*/  @!P1 BRA `(.L_x_2) ;  /* 0xfffffffc00d09947 */ /* 0x000fea000383ffff */
.L_x_1:
[----:B------:R-:W-:Y:S05]  /*0280*/  BSYNC.RECONVERGENT B0 ;  /* 0x0000000000007941 */ /* 0x000fea0003800200 */
.L_x_0:
[----:B------:R-:W-:Y:S01]  /*0290*/  UIADD3 UR5, UPT, UPT, UR4, 0x400, URZ ;  /* 0x0000040004057890 */ /* 0x000fe2000fffe0ff */
[C---:B------:R-:W-:Y:S01]  /*02a0*/  ISETP.GT.U32.AND P0, PT, R9.reuse, 0x7f, PT ;  /* 0x0000007f0900780c */ /* 0x040fe20003f04070 */
[----:B------:R-:W-:Y:S01]  /*02b0*/  ULEA UR4, UR6, UR4, 0x18 ;  /* 0x0000000406047291 */ /* 0x000fe2000f8ec0ff */
[----:B------:R-:W-:Y:S01]  /*02c0*/  BSSY.RECONVERGENT B0, `(.L_x_3) ;  /* 0x0000011000007945 */ /* 0x000fe20003800200 */
[----:B------:R-:W-:Y:S01]  /*02d0*/  ULEA UR5, UR6, UR5, 0x18 ;  /* 0x0000000506057291 */ /* 0x000fe2000f8ec0ff */
[----:B------:R-:W-:-:S03]  /*02e0*/  ISETP.GT.U32.AND P1, PT, R9, 0x3f, PT ;  /* 0x0000003f0900780c */ /* 0x000fc60003f24070 */
[C---:B------:R-:W-:Y:S02]  /*02f0*/  LEA R12, R9.reuse, UR4, 0x2 ;  /* 0x00000004090c7c11 */ /* 0x040fe4000f8e10ff */
[----:B------:R-:W-:Y:S01]  /*0300*/  LEA R13, R9, UR5, 0x2 ;  /* 0x00000005090d7c11 */ /* 0x000fe2000f8e10ff */
[----:B------:R-:W-:Y:S04]  /*0310*/  STS [UR4+0x800], RZ ;  /* 0x000800ffff007988 */ /* 0x000fe80008000804 */
[----:B------:R0:W-:Y:S04]  /*0320*/  STS [R12], R11 ;  /* 0x0000000b0c007388 */ /* 0x0001e80000000800 */
[----:B------:R0:W-:Y:S01]  /*0330*/  STS [R13], R10 ;  /* 0x0000000a0d007388 */ /* 0x0001e20000000800 */
[----:B------:R-:W-:Y:S06]  /*0340*/  BAR.SYNC.DEFER_BLOCKING 0x0 ;  /* 0x0000000000007b1d */ /* 0x000fec0000010000 */
[----:B------:R-:W-:Y:S05]  /*0350*/  @P0 BRA `(.L_x_4) ;  /* 0x00000000001c0947 */ /* 0x000fea0003800000 */
[----:B------:R-:W-:Y:S04]  /*0360*/  LDS R4, [R12] ;  /* 0x000000000c047984 */ /* 0x000fe80000000800 */
[----:B------:R-:W1:Y:S02]  /*0370*/  LDS R7, [R12+0x200] ;  /* 0x000200000c077984 */ /* 0x000e640000000800 */
[----:B-1----:R-:W-:-:S13]  /*0380*/  FSETP.GT.AND P0, PT, R4, R7, PT ;  /* 0x000000070400720b */ /* 0x002fda0003f04000 */
[----:B------:R-:W1:Y:S04]  /*0390*/  @P0 LDS R7, [R12+0x200] ;  /* 0x000200000c070984 */ /* 0x000e680000000800 */
[----:B-1----:R-:W-:Y:S04]  /*03a0*/  @P0 STS [R12], R7 ;  /* 0x000000070c000388 */ /* 0x002fe80000000800 */
[----:B------:R-:W1:Y:S04]  /*03b0*/  @P0 LDS R4, [R13+0x200] ;  /* 0x000200000d040984 */ /* 0x000e680000000800 */
[----:B-1----:R1:W-:Y:S02]  /*03c0*/  @P0 STS [R13], R4 ;  /* 0x000000040d000388 */ /* 0x0023e40000000800 */
.L_x_4:
[----:B------:R-:W-:Y:S05]  /*03d0*/  BSYNC.RECONVERGENT B0 ;  /* 0x0000000000007941 */ /* 0x000fea0003800200 */
.L_x_3:
[----:B------:R-:W-:Y:S06]  /*03e0*/  BAR.SYNC.DEFER_BLOCKING 0x0 ;  /* 0x0000000000007b1d */ /* 0x000fec0000010000 */
[----:B------:R-:W-:Y:S04]  /*03f0*/  BSSY.RECONVERGENT B0, `(.L_x_5) ;  /* 0x0000009000007945 */ /* 0x000fe80003800200 */
[----:B------:R-:W-:Y:S05]  /*0400*/  @P1 BRA `(.L_x_6) ;  /* 0x00000000001c1947 */ /* 0x000fea0003800000 */
[----:B-1----:R-:W-:Y:S04]  /*0410*/  LDS R4, [R12] ;  /* 0x000000000c047984 */ /* 0x002fe80000000800 */
[----:B------:R-:W1:Y:S02]  /*0420*/  LDS R7, [R12+0x100] ;  /* 0x000100000c077984 */ /* 0x000e640000000800 */
[----:B-1----:R-:W-:-:S13]  /*0430*/  FSETP.GT.AND P0, PT, R4, R7, PT ;  /* 0x000000070400720b */ /* 0x002fda0003f04000 */
[----:B------:R-:W1:Y:S04]  /*0440*/  @P0 LDS R7, [R12+0x100] ;  /* 0x000100000c070984 */ /* 0x000e680000000800 */
[----:B-1----:R-:W-:Y:S04]  /*0450*/  @P0 STS [R12], R7 ;  /* 0x000000070c000388 */ /* 0x002fe80000000800 */
[----:B------:R-:W1:Y:S04]  /*0460*/  @P0 LDS R4, [R13+0x100] ;  /* 0x000100000d040984 */ /* 0x000e680000000800 */
[----:B-1----:R2:W-:Y:S02]  /*0470*/  @P0 STS [R13], R4 ;  /* 0x000000040d000388 */ /* 0x0025e40000000800 */
.L_x_6:
[----:B------:R-:W-:Y:S05]  /*0480*/  BSYNC.RECONVERGENT B0 ;  /* 0x0000000000007941 */ /* 0x000fea0003800200 */
.L_x_5:
[----:B------:R-:W3:Y:S01]  /*0490*/  LDCU.64 UR10, c[0x0][0x398] ;  /* 0x00007300ff0a77ac */ /* 0x000ee20008000a00 */
[----:B------:R-:W-:Y:S01]  /*04a0*/  BAR.SYNC.DEFER_BLOCKING 0x0 ;  /* 0x0000000000007b1d */ /* 0x000fe20000010000 */
[----:B------:R-:W-:Y:S01]  /*04b0*/  ISETP.GT.U32.AND P1, PT, R9, 0x1f, PT ;  /* 0x0000001f0900780c */ /* 0x000fe20003f24070 */
[C---:B------:R-:W-:Y:S01]  /*04c0*/  IMAD.SHL.U32 R6, R2.reuse, 0x4, RZ ;  /* 0x0000000402067824 */ /* 0x040fe200078e00ff */
[----:B------:R-:W-:-:S03]  /*04d0*/  SHF.L.U64.HI R7, R2, 0x2, R5 ;  /* 0x0000000202077819 */ /* 0x000fc60000010205 */
[----:B------:R-:W1:Y:S01]  /*04e0*/  LDCU.64 UR12, c[0x0][0x3a0] ;  /* 0x00007400ff0c77ac */ /* 0x000e620008000a00 */
[----:B------:R-:W-:Y:S01]  /*04f0*/  BSSY.RECONVERGENT B0, `(.L_x_7) ;  /* 0x0000042000007945 */ /* 0x000fe20003800200 */
[----:B---3--:R-:W-:-:S04]  /*0500*/  IADD3 R2, P0, PT, R6, UR10, RZ ;  /* 0x0000000a06027c10 */ /* 0x008fc8000ff1e0ff */
[----:B------:R-:W-:Y:S02]  /*0510*/  IADD3.X R3, PT, PT, R7, UR11, RZ, P0, !PT ;  /* 0x0000000b07037c10 */ /* 0x000fe400087fe4ff */
[----:B------:R-:W-:Y:S02]  /*0520*/  PLOP3.LUT P0, PT, PT, PT, PT, 0x8, 0x80 ;  /* 0x000000000080781c */ /* 0x000fe40003f0e170 */
[----:B-12---:R-:W-:-:S04]  /*0530*/  IADD3 R4, P2, PT, R6, UR12, RZ ;  /* 0x0000000c06047c10 */ /* 0x006fc8000ff5e0ff */
[----:B------:R-:W-:Y:S01]  /*0540*/  IADD3.X R5, PT, PT, R7, UR13, RZ, P2, !PT ;  /* 0x0000000d07057c10 */ /* 0x000fe200097fe4ff */
[----:B------:R-:W-:Y:S08]  /*0550*/  @P1 BRA `(.L_x_8) ;  /* 0x0000000000ec1947 */ /* 0x000ff00003800000 */
[----:B------:R-:W-:Y:S04]  /*0560*/  LDS R14, [R12] ;  /* 0x000000000c0e7984 */ /* 0x000fe80000000800 */
[----:B------:R-:W1:Y:S02]  /*0570*/  LDS R17, [R12+0x80] ;  /* 0x000080000c117984 */ /* 0x000e640000000800 */
[----:B-1----:R-:W-:-:S13]  /*0580*/  FSETP.GT.AND P1, PT, R14, R17, PT ;  /* 0x000000110e00720b */ /* 0x002fda0003f24000 */
[----:B------:R-:W1:Y:S04]  /*0590*/  @P1 LDS R17, [R12+0x80] ;  /* 0x000080000c111984 */ /* 0x000e680000000800 */
[----:B-1----:R-:W-:Y:S04]  /*05a0*/  @P1 STS [R12], R17 ;  /* 0x000000110c001388 */ /* 0x002fe80000000800 */
[----:B------:R-:W1:Y:S04]  /*05b0*/  @P1 LDS R14, [R13+0x80] ;  /* 0x000080000d0e1984 */ /* 0x000e680000000800 */
[----:B-1----:R-:W-:Y:S04]  /*05c0*/  @P1 STS [R13], R14 ;  /* 0x0000000e0d001388 */ /* 0x002fe80000000800 */
        /* <DEDUP_REMOVED lines=34> */
[----:B-1----:R1:W-:Y:S01]  /*07f0*/  @P1 STS [R13], R16 ;  /* 0x000000100d001388 */ /* 0x0023e20000000800 */
[----:B------:R-:W-:-:S13]  /*0800*/  ISETP.NE.AND P1, PT, R9, RZ, PT ;  /* 0x000000ff0900720c */ /* 0x000fda0003f25270 */
[----:B-1----:R-:W-:Y:S05]  /*0810*/  @P1 BRA `(.L_x_8) ;  /* 0x00000000003c1947 */ /* 0x002fea0003800000 */
[----:B------:R-:W1:Y:S01]  /*0820*/  LDS R21, [UR4] ;  /* 0x00000004ff157984 */ /* 0x000e620008000800 */
[----:B------:R-:W2:Y:S01]  /*0830*/  LDCU.64 UR10, c[0x0][0x3b0] ;  /* 0x00007600ff0a77ac */ /* 0x000ea20008000a00 */
[C---:B------:R-:W-:Y:S02]  /*0840*/  IMAD.WIDE.U32 R16, R15.reuse, 0x4, R2 ;  /* 0x000000040f107825 */ /* 0x040fe400078e0002 */
[----:B------:R-:W3:Y:S02]  /*0850*/  LDS R23, [UR4+0x400] ;  /* 0x00040004ff177984 */ /* 0x000ee40008000800 */
[----:B------:R-:W-:-:S04]  /*0860*/  IMAD.WIDE.U32 R18, R15, 0x4, R4 ;  /* 0x000000040f127825 */ /* 0x000fc800078e0004 */
[----:B------:R-:W-:Y:S01]  /*0870*/  IMAD.MOV.U32 R25, RZ, RZ, 0x1 ;  /* 0x00000001ff197424 */ /* 0x000fe200078e00ff */
[----:B--2---:R-:W-:-:S04]  /*0880*/  LEA R14, P0, R8, UR10, 0x2 ;  /* 0x0000000a080e7c11 */ /* 0x004fc8000f8010ff */
[----:B------:R-:W-:Y:S01]  /*0890*/  LEA.HI.X R15, R8, UR11, RZ, 0x2, P0 ;  /* 0x0000000b080f7c11 */ /* 0x000fe200080f14ff */
[----:B-1----:R1:W-:Y:S04]  /*08a0*/  STG.E desc[UR8][R16.64], R21 ;  /* 0x0000001510007986 */ /* 0x0023e8000c101908 */
[----:B---3--:R1:W-:Y:S04]  /*08b0*/  STG.E desc[UR8][R18.64], R23 ;  /* 0x0000001712007986 */ /* 0x0083e8000c101908 */
[----:B------:R-:W2:Y:S01]  /*08c0*/  ATOMG.E.ADD.STRONG.GPU PT, R14, desc[UR8][R14.64], R25 ;  /* 0x800000190e0e79a8 */ /* 0x000ea200081ef108 */
[----:B------:R-:W-:-:S06]  /*08d0*/  UIADD3 UR5, UPT, UPT, UR7, -0x1, URZ ;  /* 0xffffffff07057890 */ /* 0x000fcc000fffe0ff */
[----:B--2---:R-:W-:-:S13]  /*08e0*/  ISETP.NE.AND P0, PT, R14, UR5, PT ;  /* 0x000000050e007c0c */ /* 0x004fda000bf05270 */
[----:B------:R1:W-:Y:S01]  /*08f0*/  @!P0 STS [UR4+0x800], R25 ;  /* 0x00080019ff008988 */ /* 0x0003e20008000804 */
[----:B------:R-:W-:-:S13]  /*0900*/  PLOP3.LUT P0, PT, PT, PT, PT, 0x80, 0x8 ;  /* 0x000000000008781c */ /* 0x000fda0003f0f070 */
.L_x_8:
[----:B------:R-:W-:Y:S05]  /*0910*/  BSYNC.RECONVERGENT B0 ;  /* 0x0000000000007941 */ /* 0x000fea0003800200 */
.L_x_7:
[----:B------:R-:W-:Y:S06]  /*0920*/  BAR.SYNC.DEFER_BLOCKING 0x0 ;  /* 0x0000000000007b1d */ /* 0x000fec0000010000 */
[----:B------:R-:W2:Y:S02]  /*0930*/  LDS R14, [UR4+0x800] ;  /* 0x00080004ff0e7984 */ /* 0x000ea40008000800 */
[----:B--2---:R-:W-:-:S13]  /*0940*/  ISETP.NE.AND P1, PT, R14, RZ, PT ;  /* 0x000000ff0e00720c */ /* 0x004fda0003f25270 */
[----:B------:R-:W-:Y:S05]  /*0950*/  @!P1 EXIT ;  /* 0x000000000000994d */ /* 0x000fea0003800000 */
[----:B------:R-:W-:Y:S01]  /*0960*/  ISETP.GE.U32.AND P1, PT, R9, UR7, PT ;  /* 0x0000000709007c0c */ /* 0x000fe2000bf26070 */
[----:B------:R-:W2:Y:S01]  /*0970*/  LDCU.64 UR4, c[0x0][0x398] ;  /* 0x00007300ff0477ac */ /* 0x000ea20008000a00 */
[----:B------:R-:W-:Y:S11]  /*0980*/  BSSY.RECONVERGENT B0, `(.L_x_9) ;  /* 0x0000057000007945 */ /* 0x000ff60003800200 */
[----:B------:R-:W-:Y:S05]  /*0990*/  @P1 BRA `(.L_x_10) ;  /* 0x0000000400541947 */ /* 0x000fea0003800000 */
[----:B-1----:R-:W1:Y:S01]  /*09a0*/  I2F.U32.RP R19, R0 ;  /* 0x0000000000137306 */ /* 0x002e620000209000 */
[C---:B------:R-:W-:Y:S01]  /*09b0*/  IMAD.IADD R16, R0.reuse, 0x1, R9 ;  /* 0x0000000100107824 */ /* 0x040fe200078e0209 */
[----:B------:R-:W-:Y:S01]  /*09c0*/  ISETP.NE.U32.AND P3, PT, R0, RZ, PT ;  /* 0x000000ff0000720c */ /* 0x000fe20003f65070 */
[----:B------:R-:W-:Y:S03]  /*09d0*/  BSSY.RECONVERGENT B1, `(.L_x_11) ;  /* 0x000002e000017945 */ /* 0x000fe60003800200 */
[C---:B------:R-:W-:Y:S02]  /*09e0*/  ISETP.GE.U32.AND P1, PT, R16.reuse, UR7, PT ;  /* 0x0000000710007c0c */ /* 0x040fe4000bf26070 */
[----:B------:R-:W-:Y:S02]  /*09f0*/  VIMNMX.U32 R17, PT, PT, R16, UR7, !PT ;  /* 0x0000000710117c48 */ /* 0x000fe4000ffe0000 */
[----:B------:R-:W-:-:S04]  /*0a00*/  SEL R18, RZ, 0x1, P1 ;  /* 0x00000001ff127807 */ /* 0x000fc80000800000 */
[----:B------:R-:W-:Y:S01]  /*0a10*/  IADD3 R17, PT, PT, R17, -R16, -R18 ;  /* 0x8000001011117210 */ /* 0x000fe20007ffe812 */
[----:B-1----:R-:W1:Y:S02]  /*0a20*/  MUFU.RCP R19, R19 ;  /* 0x0000001300137308 */ /* 0x002e640000001000 */
[----:B-1----:R-:W-:-:S06]  /*0a30*/  VIADD R14, R19, 0xffffffe ;  /* 0x0ffffffe130e7836 */ /* 0x002fcc0000000000 */
[----:B------:R1:W3:Y:S02]  /*0a40*/  F2I.FTZ.U32.TRUNC.NTZ R15, R14 ;  /* 0x0000000e000f7305 */ /* 0x0002e4000021f000 */
[----:B-1----:R-:W-:Y:S02]  /*0a50*/  IMAD.MOV.U32 R14, RZ, RZ, RZ ;  /* 0x000000ffff0e7224 */ /* 0x002fe400078e00ff */
[----:B---3--:R-:W-:-:S04]  /*0a60*/  IMAD.MOV R21, RZ, RZ, -R15 ;  /* 0x000000ffff157224 */ /* 0x008fc800078e0a0f */
[----:B------:R-:W-:-:S04]  /*0a70*/  IMAD R21, R21, R0, RZ ;  /* 0x0000000015157224 */ /* 0x000fc800078e02ff */
[----:B------:R-:W-:-:S06]  /*0a80*/  IMAD.HI.U32 R20, R15, R21, R14 ;  /* 0x000000150f147227 */ /* 0x000fcc00078e000e */
[----:B------:R-:W-:-:S04]  /*0a90*/  IMAD.HI.U32 R15, R20, R17, RZ ;  /* 0x00000011140f7227 */ /* 0x000fc800078e00ff */
[----:B------:R-:W-:-:S04]  /*0aa0*/  IMAD.MOV R14, RZ, RZ, -R15 ;  /* 0x000000ffff0e7224 */ /* 0x000fc800078e0a0f */
[----:B------:R-:W-:-:S05]  /*0ab0*/  IMAD R17, R0, R14, R17 ;  /* 0x0000000e00117224 */ /* 0x000fca00078e0211 */
[----:B------:R-:W-:-:S13]  /*0ac0*/  ISETP.GE.U32.AND P1, PT, R17, R0, PT ;  /* 0x000000001100720c */ /* 0x000fda0003f26070 */
[----:B------:R-:W-:Y:S02]  /*0ad0*/  @P1 IMAD.IADD R17, R17, 0x1, -R0 ;  /* 0x0000000111111824 */ /* 0x000fe400078e0a00 */
[----:B------:R-:W-:-:S03]  /*0ae0*/  @P1 VIADD R15, R15, 0x1 ;  /* 0x000000010f0f1836 */ /* 0x000fc60000000000 */
[----:B------:R-:W-:-:S13]  /*0af0*/  ISETP.GE.U32.AND P2, PT, R17, R0, PT ;  /* 0x000000001100720c */ /* 0x000fda0003f46070 */
[----:B------:R-:W-:Y:S01]  /*0b00*/  @P2 VIADD R15, R15, 0x1 ;  /* 0x000000010f0f2836 */ /* 0x000fe20000000000 */
[----:B------:R-:W-:-:S05]  /*0b10*/  @!P3 LOP3.LUT R15, RZ, R0, RZ, 0x33, !PT ;  /* 0x00000000ff0fb212 */ /* 0x000fca00078e33ff */
[----:B------:R-:W-:Y:S02]  /*0b20*/  IMAD.IADD R18, R18, 0x1, R15 ;  /* 0x0000000112127824 */ /* 0x000fe400078e020f */
[----:B------:R-:W-:-:S03]  /*0b30*/  IMAD.MOV.U32 R15, RZ, RZ, R9 ;  /* 0x000000ffff0f7224 */ /* 0x000fc600078e0009 */
[C---:B------:R-:W-:Y:S02]  /*0b40*/  LOP3.LUT R14, R18.reuse, 0x3, RZ, 0xc0, !PT ;  /* 0x00000003120e7812 */ /* 0x040fe400078ec0ff */
[----:B------:R-:W-:Y:S02]  /*0b50*/  ISETP.GE.U32.AND P1, PT, R18, 0x3, PT ;  /* 0x000000031200780c */ /* 0x000fe40003f26070 */
[----:B------:R-:W-:-:S13]  /*0b60*/  ISETP.NE.AND P2, PT, R14, 0x3, PT ;  /* 0x000000030e00780c */ /* 0x000fda0003f45270 */
[----:B------:R-:W-:Y:S05]  /*0b70*/  @!P2 BRA `(.L_x_12) ;  /* 0x00000000004ca947 */ /* 0x000fea0003800000 */
[----:B------:R-:W-:Y:S02]  /*0b80*/  VIADD R18, R18, 0x1 ;  /* 0x0000000112127836 */ /* 0x000fe40000000000 */
[----:B------:R-:W-:Y:S02]  /*0b90*/  IMAD.MOV.U32 R15, RZ, RZ, R9 ;  /* 0x000000ffff0f7224 */ /* 0x000fe400078e0009 */
[----:B------:R-:W-:Y:S01]  /*0ba0*/  IMAD.WIDE.U32 R6, R9, 0x4, R6 ;  /* 0x0000000409067825 */ /* 0x000fe200078e0006 */
[----:B------:R-:W-:-:S05]  /*0bb0*/  LOP3.LUT R18, R18, 0x3, RZ, 0xc0, !PT ;  /* 0x0000000312127812 */ /* 0x000fca00078ec0ff */
[----:B------:R-:W-:-:S07]  /*0bc0*/  IMAD.MOV R14, RZ, RZ, -R18 ;  /* 0x000000ffff0e7224 */ /* 0x000fce00078e0a12 */
.L_x_13:
[----:B--2---:R-:W-:-:S04]  /*0bd0*/  IADD3 R18, P2, PT, R6, UR4, RZ ;  /* 0x0000000406127c10 */ /* 0x004fc8000ff5e0ff */
[----:B------:R-:W-:-:S05]  /*0be0*/  IADD3.X R19, PT, PT, R7, UR5, RZ, P2, !PT ;  /* 0x0000000507137c10 */ /* 0x000fca00097fe4ff */
[----:B------:R-:W2:Y:S02]  /*0bf0*/  LDG.E R18, desc[UR8][R18.64] ;  /* 0x0000000812127981 */ /* 0x000ea4000c1e1900 */
[----:B--2---:R-:W-:-:S13]  /*0c00*/  FSETP.GEU.AND P2, PT, R18, R11, PT ;  /* 0x0000000b1200720b */ /* 0x004fda0003f4e000 */
[----:B------:R-:W1:Y:S02]  /*0c10*/  @!P2 LDC.64 R16, c[0x0][0x3a0] ;  /* 0x0000e800ff10ab82 */ /* 0x000e640000000a00 */
[----:B-1----:R-:W-:-:S05]  /*0c20*/  @!P2 IADD3 R16, P3, PT, R6, R16, RZ ;  /* 0x000000100610a210 */ /* 0x002fca0007f7e0ff */
[----:B------:R-:W-:-:S05]  /*0c30*/  @!P2 IMAD.X R17, R7, 0x1, R17, P3 ;  /* 0x000000010711a824 */ /* 0x000fca00018e0611 */
[----:B0----5:R1:W5:Y:S01]  /*0c40*/  @!P2 LDG.E R10, desc[UR8][R16.64] ;  /* 0x00000008100aa981 */ /* 0x021362000c1e1900 */
[----:B------:R-:W-:Y:S02]  /*0c50*/  VIADD R14, R14, 0x1 ;  /* 0x000000010e0e7836 */ /* 0x000fe40000000000 */
[----:B------:R-:W-:Y:S02]  /*0c60*/  @!P2 IMAD.MOV.U32 R11, RZ, RZ, R18 ;  /* 0x000000ffff0ba224 */ /* 0x000fe400078e0012 */
[----:B------:R-:W-:Y:S01]  /*0c70*/  IMAD.IADD R15, R0, 0x1, R15 ;  /* 0x00000001000f7824 */ /* 0x000fe200078e020f */
[----:B------:R-:W-:Y:S01]  /*0c80*/  ISETP.NE.AND P3, PT, R14, RZ, PT ;  /* 0x000000ff0e00720c */ /* 0x000fe20003f65270 */
[----:B------:R-:W-:-:S12]  /*0c90*/  IMAD.WIDE.U32 R6, R0, 0x4, R6 ;  /* 0x0000000400067825 */ /* 0x000fd800078e0006 */
[----:B-1----:R-:W-:Y:S05]  /*0ca0*/  @P3 BRA `(.L_x_13) ;  /* 0xfffffffc00c83947 */ /* 0x002fea000383ffff */
.L_x_12:
[----:B--2---:R-:W-:Y:S05]  /*0cb0*/  BSYNC.RECONVERGENT B1 ;  /* 0x0000000000017941 */ /* 0x004fea0003800200 */
.L_x_11:
[----:B------:R-:W-:Y:S05]  /*0cc0*/  @!P1 BRA `(.L_x_10) ;  /* 0x0000000000889947 */ /* 0x000fea0003800000 */
[C-C-:B------:R-:W-:Y:S02]  /*0cd0*/  IMAD R17, R0.reuse, 0x2, R15.reuse ;  /* 0x0000000200117824 */ /* 0x140fe400078e020f */
[----:B------:R-:W-:Y:S02]  /*0ce0*/  IMAD R7, R0, 0x3, R15 ;  /* 0x0000000300077824 */ /* 0x000fe400078e020f */
[----:B------:R-:W-:-:S07]  /*0cf0*/  IMAD.IADD R19, R15, 0x1, R0 ;  /* 0x000000010f137824 */ /* 0x000fce00078e0200 */
.L_x_14:
[----:B------:R-:W-:-:S06]  /*0d00*/  IMAD.WIDE.U32 R28, R15, 0x4, R2 ;  /* 0x000000040f1c7825 */ /* 0x000fcc00078e0002 */
[----:B------:R-:W2:Y:S01]  /*0d10*/  LDG.E R28, desc[UR8][R28.64] ;  /* 0x000000081c1c7981 */ /* 0x000ea2000c1e1900 */
[----:B------:R-:W-:-:S06]  /*0d20*/  IMAD.WIDE.U32 R20, R19, 0x4, R2 ;  /* 0x0000000413147825 */ /* 0x000fcc00078e0002 */
[----:B------:R-:W3:Y:S01]  /*0d30*/  LDG.E R20, desc[UR8][R20.64] ;  /* 0x0000000814147981 */ /* 0x000ee2000c1e1900 */
[----:B--2---:R-:W-:-:S13]  /*0d40*/  FSETP.GEU.AND P1, PT, R28, R11, PT ;  /* 0x0000000b1c00720b */ /* 0x004fda0003f2e000 */
[----:B------:R-:W-:-:S05]  /*0d50*/  @!P1 IMAD.WIDE.U32 R22, R15, 0x4, R4 ;  /* 0x000000040f169825 */ /* 0x000fca00078e0004 */
[----:B0----5:R0:W2:Y:S01]  /*0d60*/  @!P1 LDG.E R10, desc[UR8][R22.64] ;  /* 0x00000008160a9981 */ /* 0x0210a2000c1e1900 */
[----:B------:R-:W-:-:S04]  /*0d70*/  IMAD.WIDE.U32 R24, R17, 0x4, R2 ;  /* 0x0000000411187825 */ /* 0x000fc800078e0002 */
[----:B------:R-:W-:Y:S02]  /*0d80*/  @!P1 IMAD.MOV.U32 R11, RZ, RZ, R28 ;  /* 0x000000ffff0b9224 */ /* 0x000fe400078e001c */
[----:B------:R-:W4:Y:S03]  /*0d90*/  LDG.E R24, desc[UR8][R24.64] ;  /* 0x0000000818187981 */ /* 0x000f26000c1e1900 */
[----:B---3--:R-:W-:-:S13]  /*0da0*/  FSETP.GEU.AND P1, PT, R20, R11, PT ;  /* 0x0000000b1400720b */ /* 0x008fda0003f2e000 */
[----:B------:R-:W-:-:S05]  /*0db0*/  @!P1 IMAD.WIDE.U32 R26, R19, 0x4, R4 ;  /* 0x00000004131a9825 */ /* 0x000fca00078e0004 */
[----:B--2---:R3:W2:Y:S01]  /*0dc0*/  @!P1 LDG.E R10, desc[UR8][R26.64] ;  /* 0x000000081a0a9981 */ /* 0x0046a2000c1e1900 */
[----:B------:R-:W-:-:S04]  /*0dd0*/  IMAD.WIDE.U32 R28, R7, 0x4, R2 ;  /* 0x00000004071c7825 */ /* 0x000fc800078e0002 */
[----:B------:R-:W-:Y:S02]  /*0de0*/  @!P1 IMAD.MOV.U32 R11, RZ, RZ, R20 ;  /* 0x000000ffff0b9224 */ /* 0x000fe400078e0014 */
[----:B------:R-:W3:Y:S03]  /*0df0*/  LDG.E R28, desc[UR8][R28.64] ;  /* 0x000000081c1c7981 */ /* 0x000ee6000c1e1900 */
[----:B----4-:R-:W-:-:S13]  /*0e00*/  FSETP.GEU.AND P1, PT, R24, R11, PT ;  /* 0x0000000b1800720b */ /* 0x010fda0003f2e000 */
[----:B------:R-:W-:-:S05]  /*0e10*/  @!P1 IMAD.WIDE.U32 R20, R17, 0x4, R4 ;  /* 0x0000000411149825 */ /* 0x000fca00078e0004 */
[----:B--2---:R4:W2:Y:S01]  /*0e20*/  @!P1 LDG.E R10, desc[UR8][R20.64] ;  /* 0x00000008140a9981 */ /* 0x0048a2000c1e1900 */
[----:B------:R-:W-:-:S05]  /*0e30*/  @!P1 IMAD.MOV.U32 R11, RZ, RZ, R24 ;  /* 0x000000ffff0b9224 */ /* 0x000fca00078e0018 */
[----:B---3--:R-:W-:-:S13]  /*0e40*/  FSETP.GEU.AND P1, PT, R28, R11, PT ;  /* 0x0000000b1c00720b */ /* 0x008fda0003f2e000 */
[----:B0-----:R-:W-:Y:S01]  /*0e50*/  @!P1 IMAD.WIDE.U32 R22, R7, 0x4, R4 ;  /* 0x0000000407169825 */ /* 0x001fe200078e0004 */
[----:B------:R-:W-:-:S04]  /*0e60*/  IADD3 R15, PT, PT, R0, R15, R0 ;  /* 0x0000000f000f7210 */ /* 0x000fc80007ffe000 */
[----:B--2---:R4:W5:Y:S01]  /*0e70*/  @!P1 LDG.E R10, desc[UR8][R22.64] ;  /* 0x00000008160a9981 */ /* 0x004962000c1e1900 */
[C---:B------:R-:W-:Y:S01]  /*0e80*/  IADD3 R15, PT, PT, R0.reuse, R15, R0 ;  /* 0x0000000f000f7210 */ /* 0x040fe20007ffe000 */
[----:B------:R-:W-:Y:S02]  /*0e90*/  @!P1 IMAD.MOV.U32 R11, RZ, RZ, R28 ;  /* 0x000000ffff0b9224 */ /* 0x000fe400078e001c */
[C---:B------:R-:W-:Y:S01]  /*0ea0*/  IMAD R19, R0.reuse, 0x4, R19 ;  /* 0x0000000400137824 */ /* 0x040fe200078e0213 */
[----:B------:R-:W-:Y:S01]  /*0eb0*/  ISETP.GE.U32.AND P2, PT, R15, UR7, PT ;  /* 0x000000070f007c0c */ /* 0x000fe2000bf46070 */
[C---:B------:R-:W-:Y:S02]  /*0ec0*/  IMAD R17, R0.reuse, 0x4, R17 ;  /* 0x0000000400117824 */ /* 0x040fe400078e0211 */
[----:B------:R-:W-:-:S10]  /*0ed0*/  IMAD R7, R0, 0x4, R7 ;  /* 0x0000000400077824 */ /* 0x000fd400078e0207 */
[----:B----4-:R-:W-:Y:S05]  /*0ee0*/  @!P2 BRA `(.L_x_14) ;  /* 0xfffffffc0084a947 */ /* 0x010fea000383ffff */
.L_x_10:
[----:B--2---:R-:W-:Y:S05]  /*0ef0*/  BSYNC.RECONVERGENT B0 ;  /* 0x0000000000007941 */ /* 0x004fea0003800200 */
.L_x_9:
[C---:B------:R-:W-:Y:S01]  /*0f00*/  ISETP.GT.U32.AND P3, PT, R9.reuse, 0x7f, PT ;  /* 0x0000007f0900780c */ /* 0x040fe20003f64070 */
[----:B------:R2:W-:Y:S01]  /*0f10*/  STS [R12], R11 ;  /* 0x0000000b0c007388 */ /* 0x0005e20000000800 */
[----:B------:R-:W-:Y:S01]  /*0f20*/  BSSY.RECONVERGENT B0, `(.L_x_15) ;  /* 0x000000d000007945 */ /* 0x000fe20003800200 */
[C---:B------:R-:W-:Y:S02]  /*0f30*/  ISETP.GT.U32.AND P2, PT, R9.reuse, 0x3f, PT ;  /* 0x0000003f0900780c */ /* 0x040fe40003f44070 */
[----:B-----5:R2:W-:Y:S01]  /*0f40*/  STS [R13], R10 ;  /* 0x0000000a0d007388 */ /* 0x0205e20000000800 */
[----:B------:R-:W-:Y:S01]  /*0f50*/  BAR.SYNC.DEFER_BLOCKING 0x0 ;  /* 0x0000000000007b1d */ /* 0x000fe20000010000 */
[----:B------:R-:W-:-:S06]  /*0f60*/  ISETP.GT.U32.AND P1, PT, R9, 0x1f, PT ;  /* 0x0000001f0900780c */ /* 0x000fcc0003f24070 */
[----:B------:R-:W-:Y:S07]  /*0f70*/  @P3 BRA `(.L_x_16) ;  /* 0x00000000001c3947 */ /* 0x000fee0003800000 */
[----:B------:R-:W-:Y:S04]  /*0f80*/  LDS R0, [R12] ;  /* 0x000000000c007984 */ /* 0x000fe80000000800 */
[----:B------:R-:W3:Y:S02]  /*0f90*/  LDS R3, [R12+0x200] ;  /* 0x000200000c037984 */ /* 0x000ee40000000800 */
[----:B---3--:R-:W-:-:S13]  /*0fa0*/  FSETP.GT.AND P3, PT, R0, R3, PT ;  /* 0x000000030000720b */ /* 0x008fda0003f64000 */
[----:B------:R-:W3:Y:S04]  /*0fb0*/  @P3 LDS R3, [R12+0x200] ;  /* 0x000200000c033984 */ /* 0x000ee80000000800 */
[----:B---3--:R-:W-:Y:S04]  /*0fc0*/  @P3 STS [R12], R3 ;  /* 0x000000030c003388 */ /* 0x008fe80000000800 */
[----:B------:R-:W3:Y:S04]  /*0fd0*/  @P3 LDS R0, [R13+0x200] ;  /* 0x000200000d003984 */ /* 0x000ee80000000800 */
[----:B---3--:R3:W-:Y:S02]  /*0fe0*/  @P3 STS [R13], R0 ;  /* 0x000000000d003388 */ /* 0x0087e40000000800 */
.L_x_16:
[----:B------:R-:W-:Y:S05]  /*0ff0*/  BSYNC.RECONVERGENT B0 ;  /* 0x0000000000007941 */ /* 0x000fea0003800200 */
.L_x_15:
[----:B------:R-:W-:Y:S06]  /*1000*/  BAR.SYNC.DEFER_BLOCKING 0x0 ;  /* 0x0000000000007b1d */ /* 0x000fec0000010000 */
[----:B------:R-:W-:Y:S04]  /*1010*/  BSSY.RECONVERGENT B0, `(.L_x_17) ;  /* 0x0000009000007945 */ /* 0x000fe80003800200 */
[----:B------:R-:W-:Y:S05]  /*1020*/  @P2 BRA `(.L_x_18) ;  /* 0x00000000001c2947 */ /* 0x000fea0003800000 */
[----:B---3--:R-:W-:Y:S04]  /*1030*/  LDS R0, [R12] ;  /* 0x000000000c007984 */ /* 0x008fe80000000800 */
[----:B------:R-:W3:Y:S02]  /*1040*/  LDS R3, [R12+0x100] ;  /* 0x000100000c037984 */ /* 0x000ee40000000800 */
[----:B---3--:R-:W-:-:S13]  /*1050*/  FSETP.GT.AND P2, PT, R0, R3, PT ;  /* 0x000000030000720b */ /* 0x008fda0003f44000 */
[----:B------:R-:W3:Y:S04]  /*1060*/  @P2 LDS R3, [R12+0x100] ;  /* 0x000100000c032984 */ /* 0x000ee80000000800 */
[----:B---3--:R-:W-:Y:S04]  /*1070*/  @P2 STS [R12], R3 ;  /* 0x000000030c002388 */ /* 0x008fe80000000800 */
[----:B------:R-:W3:Y:S04]  /*1080*/  @P2 LDS R0, [R13+0x100] ;  /* 0x000100000d002984 */ /* 0x000ee80000000800 */
[----:B---3--:R4:W-:Y:S02]  /*1090*/  @P2 STS [R13], R0 ;  /* 0x000000000d002388 */ /* 0x0089e40000000800 */
.L_x_18:
[----:B------:R-:W-:Y:S05]  /*10a0*/  BSYNC.RECONVERGENT B0 ;  /* 0x0000000000007941 */ /* 0x000fea0003800200 */
.L_x_17:
[----:B------:R-:W-:Y:S06]  /*10b0*/  BAR.SYNC.DEFER_BLOCKING 0x0 ;  /* 0x0000000000007b1d */ /* 0x000fec0000010000 */
[----:B------:R-:W-:Y:S04]  /*10c0*/  BSSY.RECONVERGENT B0, `(.L_x_19) ;  /* 0x000002c000007945 */ /* 0x000fe80003800200 */
[----:B------:R-:W-:Y:S05]  /*10d0*/  @P1 BRA `(.L_x_20) ;  /* 0x0000000000a81947 */ /* 0x000fea0003800000 */
[----:B---34-:R-:W-:Y:S04]  /*10e0*/  LDS R0, [R12] ;  /* 0x000000000c007984 */ /* 0x018fe80000000800 */
[----:B------:R-:W3:Y:S02]  /*10f0*/  LDS R3, [R12+0x80] ;  /* 0x000080000c037984 */ /* 0x000ee40000000800 */
[----:B---3--:R-:W-:-:S13]  /*1100*/  FSETP.GT.AND P1, PT, R0, R3, PT ;  /* 0x000000030000720b */ /* 0x008fda0003f24000 */
[----:B------:R-:W3:Y:S04]  /*1110*/  @P1 LDS R3, [R12+0x80] ;  /* 0x000080000c031984 */ /* 0x000ee80000000800 */
[----:B---3--:R-:W-:Y:S04]  /*1120*/  @P1 STS [R12], R3 ;  /* 0x000000030c001388 */ /* 0x008fe80000000800 */
[----:B------:R-:W3:Y:S04]  /*1130*/  @P1 LDS R0, [R13+0x80] ;  /* 0x000080000d001984 */ /* 0x000ee80000000800 */
[----:B---3--:R-:W-:Y:S04]  /*1140*/  @P1 STS [R13], R0 ;  /* 0x000000000d001388 */ /* 0x008fe80000000800 */
[----:B------:R-:W-:Y:S04]  /*1150*/  LDS R2, [R12] ;  /* 0x000000000c027984 */ /* 0x000fe80000000800 */
        /* <DEDUP_REMOVED lines=33> */
[----:B---3--:R3:W-:Y:S02]  /*1370*/  @P1 STS [R13], R2 ;  /* 0x000000020d001388 */ /* 0x0087e40000000800 */
.L_x_20:
[----:B------:R-:W-:Y:S05]  /*1380*/  BSYNC.RECONVERGENT B0 ;  /* 0x0000000000007941 */ /* 0x000fea0003800200 */
.L_x_19:
[----:B------:R-:W-:Y:S05]  /*1390*/  @!P0 EXIT ;  /* 0x000000000000894d */ /* 0x000fea0003800000 */
[----:B------:R-:W5:Y:S01]  /*13a0*/  S2UR UR5, SR_CgaCtaId ;  /* 0x00000000000579c3 */ /* 0x000f620000008800 */
[----:B------:R-:W-:Y:S02]  /*13b0*/  UMOV UR4, 0x400 ;  /* 0x0000040000047882 */ /* 0x000fe40000000000 */
[----:B-----5:R-:W-:-:S09]  /*13c0*/  ULEA UR4, UR5, UR4, 0x18 ;  /* 0x0000000405047291 */ /* 0x020fd2000f8ec0ff */
[----:B------:R-:W5:Y:S02]  /*13d0*/  LDS R5, [UR4+0x400] ;  /* 0x00040004ff057984 */ /* 0x000f640008000800 */
[----:B------:R-:W3:Y:S02]  /*13e0*/  LDCU.64 UR4, c[0x0][0x390] ;  /* 0x00007200ff0477ac */ /* 0x000ee40008000a00 */
[----:B---3--:R-:W-:-:S04]  /*13f0*/  LEA R2, P0, R8, UR4, 0x2 ;  /* 0x0000000408027c11 */ /* 0x008fc8000f8010ff */
[----:B------:R-:W-:-:S05]  /*1400*/  LEA.HI.X R3, R8, UR5, RZ, 0x2, P0 ;  /* 0x0000000508037c11 */ /* 0x000fca00080f14ff */
[----:B-----5:R-:W-:Y:S01]  /*1410*/  STG.E desc[UR8][R2.64], R5 ;  /* 0x0000000502007986 */ /* 0x020fe2000c101908 */
[----:B------:R-:W-:Y:S05]  /*1420*/  EXIT ;  /* 0x000000000000794d */ /* 0x000fea0003800000 */
.L_x_21:
[----:B------:R-:W-:-:S00]  /*1430*/  BRA `(.L_x_21) ;  /* 0xfffffffc00fc7947 */ /* 0x000fc0000383ffff */
[----:B------:R-:W-:-:S00]  /*1440*/  NOP ;  /* 0x0000000000007918 */ /* 0x000fc00000000000 */
        /* <DEDUP_REMOVED lines=11> */
.L_x_25:


//--------------------- .text._Z18cuda_calc_distanceiiiPfS_S_ --------------------------
	.section	.text._Z18cuda_calc_distanceiiiPfS_S_,"ax",@progbits
	.align	128
        .global         _Z18cuda_calc_distanceiiiPfS_S_
        .type           _Z18cuda_calc_distanceiiiPfS_S_,@function
        .size           _Z18cuda_calc_distanceiiiPfS_S_,(.L_x_26 - _Z18cuda_calc_distanceiiiPfS_S_)
        .other          _Z18cuda_calc_distanceiiiPfS_S_,@"STO_CUDA_ENTRY STV_DEFAULT"
_Z18cuda_calc_distanceiiiPfS_S_:
.text._Z18cuda_calc_distanceiiiPfS_S_:
[----:B------:R-:W-:Y:S01]  /*0000*/  LDC R1, c[0x0][0x37c] ;  /* 0x0000df00ff017b82 */ /* 0x000fe20000000800 */
[----:B------:R-:W0:Y:S01]  /*0010*/  S2R R5, SR_TID.X ;  /* 0x0000000000057919 */ /* 0x000e220000002100 */
[----:B------:R-:W1:Y:S06]  /*0020*/  LDCU UR7, c[0x0][0x380] ;  /* 0x00007000ff0777ac */ /* 0x000e6c0008000800 */
[----:B------:R-:W0:Y:S01]  /*0030*/  LDC R3, c[0x0][0x360] ;  /* 0x0000d800ff037b82 */ /* 0x000e220000000800 */
[----:B------:R-:W-:Y:S01]  /*0040*/  HFMA2 R11, -RZ, RZ, 0, 0 ;  /* 0x00000000ff0b7431 */ /* 0x000fe200000001ff */
[----:B------:R-:W2:Y:S01]  /*0050*/  S2R R0, SR_TID.Y ;  /* 0x0000000000007919 */ /* 0x000ea20000002200 */
[----:B------:R-:W3:Y:S05]  /*0060*/  LDCU.64 UR8, c[0x0][0x358] ;  /* 0x00006b00ff0877ac */ /* 0x000eea0008000a00 */
[----:B------:R-:W0:Y:S08]  /*0070*/  S2UR UR4, SR_CTAID.X ;  /* 0x00000000000479c3 */ /* 0x000e300000002500 */
[----:B------:R-:W2:Y:S01]  /*0080*/  S2UR UR5, SR_CTAID.Y ;  /* 0x00000000000579c3 */ /* 0x000ea20000002600 */
[----:B-1----:R-:W-:-:S07]  /*0090*/  UISETP.GE.AND UP0, UPT, UR7, 0x1, UPT ;  /* 0x000000010700788c */ /* 0x002fce000bf06270 */
[----:B------:R-:W2:Y:S01]  /*00a0*/  LDC R2, c[0x0][0x364] ;  /* 0x0000d900ff027b82 */ /* 0x000ea20000000800 */
[----:B0-----:R-:W-:Y:S02]  /*00b0*/  IMAD R3, R3, UR4, R5 ;  /* 0x0000000403037c24 */ /* 0x001fe4000f8e0205 */
[----:B--2---:R-:W-:Y:S01]  /*00c0*/  IMAD R2, R2, UR5, R0 ;  /* 0x0000000502027c24 */ /* 0x004fe2000f8e0200 */
[----:B---3--:R-:W-:Y:S06]  /*00d0*/  BRA.U !UP0, `(.L_x_22) ;  /* 0x00000005089c7547 */ /* 0x008fec000b800000 */
[----:B------:R-:W0:Y:S01]  /*00e0*/  S2UR UR6, SR_CgaCtaId ;  /* 0x00000000000679c3 */ /* 0x000e220000008800 */
[----:B------:R-:W1:Y:S01]  /*00f0*/  LDCU UR10, c[0x0][0x384] ;  /* 0x00007080ff0a77ac */ /* 0x000e620008000800 */
[----:B------:R-:W-:Y:S01]  /*0100*/  MOV R11, RZ ;  /* 0x000000ff000b7202 */ /* 0x000fe20000000f00 */
[----:B------:R-:W-:Y:S01]  /*0110*/  IMAD R9, R3, UR7, R0 ;  /* 0x0000000703097c24 */ /* 0x000fe2000f8e0200 */
[----:B------:R-:W-:Y:S01]  /*0120*/  UMOV UR4, 0x400 ;  /* 0x0000040000047882 */ /* 0x000fe20000000000 */
[C---:B------:R-:W-:Y:S01]  /*0130*/  IMAD R4, R2.reuse, UR7, R5 ;  /* 0x0000000702047c24 */ /* 0x040fe2000f8e0205 */
[----:B------:R-:W-:Y:S01]  /*0140*/  UIADD3 UR5, UPT, UPT, UR4, 0x400, URZ ;  /* 0x0000040004057890 */ /* 0x000fe2000fffe0ff */
[----:B------:R-:W2:Y:S01]  /*0150*/  LDCU UR12, c[0x0][0x380] ;  /* 0x00007000ff0c77ac */ /* 0x000ea20008000800 */
[----:B------:R-:W3:Y:S01]  /*0160*/  LDCU UR11, c[0x0][0x388] ;  /* 0x00007100ff0b77ac */ /* 0x000ee20008000800 */
[----:B-1----:R-:W-:Y:S01]  /*0170*/  ISETP.GE.AND P1, PT, R2, UR10, PT ;  /* 0x0000000a02007c0c */ /* 0x002fe2000bf26270 */
[----:B0-----:R-:W-:-:S02]  /*0180*/  ULEA UR4, UR6, UR4, 0x18 ;  /* 0x0000000406047291 */ /* 0x001fc4000f8ec0ff */
[----:B------:R-:W-:-:S04]  /*0190*/  ULEA UR5, UR6, UR5, 0x18 ;  /* 0x0000000506057291 */ /* 0x000fc8000f8ec0ff */
[C---:B------:R-:W-:Y:S01]  /*01a0*/  LEA R6, R0.reuse, UR4, 0x6 ;  /* 0x0000000400067c11 */ /* 0x040fe2000f8e30ff */
[----:B------:R-:W-:Y:S01]  /*01b0*/  UMOV UR4, URZ ;  /* 0x000000ff00047c82 */ /* 0x000fe20008000000 */
[C---:B------:R-:W-:Y:S02]  /*01c0*/  LEA R7, R5.reuse, UR5, 0x2 ;  /* 0x0000000505077c11 */ /* 0x040fe4000f8e10ff */
[----:B------:R-:W-:Y:S02]  /*01d0*/  LEA R10, R5, R6, 0x2 ;  /* 0x00000006050a7211 */ /* 0x000fe400078e10ff */
[----:B--23--:R-:W-:-:S07]  /*01e0*/  LEA R8, R0, R7, 0x6 ;  /* 0x0000000700087211 */ /* 0x00cfce00078e30ff */
.L_x_23:
[----:B------:R-:W-:Y:S01]  /*01f0*/  ISETP.GE.U32.AND P0, PT, R0, UR12, PT ;  /* 0x0000000c00007c0c */ /* 0x000fe2000bf06070 */
[----:B------:R-:W-:Y:S01]  /*0200*/  HFMA2 R21, -RZ, RZ, 0, 0 ;  /* 0x00000000ff157431 */ /* 0x000fe200000001ff */
[----:B------:R-:W-:Y:S02]  /*0210*/  ISETP.GE.U32.OR P2, PT, R5, UR12, P1 ;  /* 0x0000000c05007c0c */ /* 0x000fe40008f46470 */
[----:B------:R-:W-:Y:S02]  /*0220*/  ISETP.GE.OR P0, PT, R3, UR11, P0 ;  /* 0x0000000b03007c0c */ /* 0x000fe40008706670 */
[----:B------:R-:W-:-:S09]  /*0230*/  MOV R19, RZ ;  /* 0x000000ff00137202 */ /* 0x000fd20000000f00 */
[----:B------:R-:W0:Y:S08]  /*0240*/  @!P2 LDC.64 R14, c[0x0][0x390] ;  /* 0x0000e400ff0eab82 */ /* 0x000e300000000a00 */
[----:B------:R-:W1:Y:S01]  /*0250*/  @!P0 LDC.64 R12, c[0x0][0x398] ;  /* 0x0000e600ff0c8b82 */ /* 0x000e620000000a00 */
[----:B0-----:R-:W-:-:S05]  /*0260*/  @!P2 IMAD.WIDE.U32 R14, R4, 0x4, R14 ;  /* 0x00000004040ea825 */ /* 0x001fca00078e000e */
[----:B------:R-:W2:Y:S01]  /*0270*/  @!P2 LDG.E R19, desc[UR8][R14.64] ;  /* 0x000000080e13a981 */ /* 0x000ea2000c1e1900 */
[----:B-1----:R-:W-:-:S05]  /*0280*/  @!P0 IMAD.WIDE.U32 R12, R9, 0x4, R12 ;  /* 0x00000004090c8825 */ /* 0x002fca00078e000c */
[----:B------:R-:W3:Y:S01]  /*0290*/  @!P0 LDG.E R21, desc[UR8][R12.64] ;  /* 0x000000080c158981 */ /* 0x000ee2000c1e1900 */
[----:B------:R-:W-:-:S04]  /*02a0*/  UIADD3 UR4, UPT, UPT, UR4, 0x10, URZ ;  /* 0x0000001004047890 */ /* 0x000fc8000fffe0ff */
[----:B------:R-:W-:Y:S01]  /*02b0*/  UISETP.GE.AND UP0, UPT, UR4, UR12, UPT ;  /* 0x0000000c0400728c */ /* 0x000fe2000bf06270 */
[----:B------:R-:W-:Y:S02]  /*02c0*/  IADD3 R0, PT, PT, R0, 0x10, RZ ;  /* 0x0000001000007810 */ /* 0x000fe40007ffe0ff */
[----:B------:R-:W-:Y:S02]  /*02d0*/  IADD3 R5, PT, PT, R5, 0x10, RZ ;  /* 0x0000001005057810 */ /* 0x000fe40007ffe0ff */
[----:B------:R-:W-:Y:S02]  /*02e0*/  IADD3 R4, PT, PT, R4, 0x10, RZ ;  /* 0x0000001004047810 */ /* 0x000fe40007ffe0ff */
[----:B------:R-:W-:Y:S01]  /*02f0*/  IADD3 R9, PT, PT, R9, 0x10, RZ ;  /* 0x0000001009097810 */ /* 0x000fe20007ffe0ff */
[----:B--2---:R-:W-:Y:S04]  /*0300*/  STS [R10], R19 ;  /* 0x000000130a007388 */ /* 0x004fe80000000800 */
[----:B---3--:R-:W-:Y:S01]  /*0310*/  STS [R8], R21 ;  /* 0x0000001508007388 */ /* 0x008fe20000000800 */
[----:B------:R-:W-:Y:S06]  /*0320*/  BAR.SYNC.DEFER_BLOCKING 0x0 ;  /* 0x0000000000007b1d */ /* 0x000fec0000010000 */
[----:B------:R-:W-:Y:S04]  /*0330*/  LDS R16, [R6] ;  /* 0x0000000006107984 */ /* 0x000fe80000000800 */
[----:B------:R-:W0:Y:S04]  /*0340*/  LDS R25, [R7] ;  /* 0x0000000007197984 */ /* 0x000e280000000800 */
[----:B------:R-:W-:Y:S04]  /*0350*/  LDS R26, [R6+0x4] ;  /* 0x00000400061a7984 */ /* 0x000fe80000000800 */
[----:B------:R-:W1:Y:S04]  /*0360*/  LDS R27, [R7+0x40] ;  /* 0x00004000071b7984 */ /* 0x000e680000000800 */
[----:B------:R-:W-:Y:S04]  /*0370*/  LDS R17, [R6+0x8] ;  /* 0x0000080006117984 */ /* 0x000fe80000000800 */
[----:B------:R-:W2:Y:S04]  /*0380*/  LDS R18, [R7+0x80] ;  /* 0x0000800007127984 */ /* 0x000ea80000000800 */
[----:B------:R-:W-:Y:S04]  /*0390*/  LDS R23, [R6+0xc] ;  /* 0x00000c0006177984 */ /* 0x000fe80000000800 */
[----:B------:R-:W3:Y:S04]  /*03a0*/  LDS R24, [R7+0xc0] ;  /* 0x0000c00007187984 */ /* 0x000ee80000000800 */
[----:B------:R-:W-:Y:S04]  /*03b0*/  LDS R19, [R6+0x10] ;  /* 0x0000100006137984 */ /* 0x000fe80000000800 */
[----:B------:R-:W4:Y:S04]  /*03c0*/  LDS R20, [R7+0x100] ;  /* 0x0001000007147984 */ /* 0x000f280000000800 */
[----:B------:R-:W-:Y:S04]  /*03d0*/  LDS R21, [R6+0x14] ;  /* 0x0000140006157984 */ /* 0x000fe80000000800 */
[----:B------:R-:W5:Y:S04]  /*03e0*/  LDS R22, [R7+0x140] ;  /* 0x0001400007167984 */ /* 0x000f680000000800 */
[----:B------:R-:W-:Y:S04]  /*03f0*/  LDS R12, [R6+0x18] ;  /* 0x00001800060c7984 */ /* 0x000fe80000000800 */
[----:B------:R-:W5:Y:S04]  /*0400*/  LDS R13, [R7+0x180] ;  /* 0x00018000070d7984 */ /* 0x000f680000000800 */
[----:B------:R-:W-:Y:S01]  /*0410*/  LDS R14, [R6+0x1c] ;  /* 0x00001c00060e7984 */ /* 0x000fe20000000800 */
[----:B0-----:R-:W-:-:S03]  /*0420*/  FADD R16, R16, -R25 ;  /* 0x8000001910107221 */ /* 0x001fc60000000000 */
[----:B------:R-:W0:Y:S01]  /*0430*/  LDS R15, [R7+0x1c0] ;  /* 0x0001c000070f7984 */ /* 0x000e220000000800 */
[----:B------:R-:W-:-:S03]  /*0440*/  FFMA R25, R16, R16, R11 ;  /* 0x0000001010197223 */ /* 0x000fc6000000000b */
[----:B------:R-:W-:Y:S01]  /*0450*/  LDS R11, [R6+0x20] ;  /* 0x00002000060b7984 */ /* 0x000fe20000000800 */
[----:B-1----:R-:W-:-:S03]  /*0460*/  FADD R26, R26, -R27 ;  /* 0x8000001b1a1a7221 */ /* 0x002fc60000000000 */
[----:B------:R-:W1:Y:S01]  /*0470*/  LDS R16, [R7+0x200] ;  /* 0x0002000007107984 */ /* 0x000e620000000800 */
[----:B------:R-:W-:Y:S01]  /*0480*/  FFMA R25, R26, R26, R25 ;  /* 0x0000001a1a197223 */ /* 0x000fe20000000019 */
[----:B--2---:R-:W-:Y:S01]  /*0490*/  FADD R18, R17, -R18 ;  /* 0x8000001211127221 */ /* 0x004fe20000000000 */
[----:B---3--:R-:W-:-:S03]  /*04a0*/  FADD R24, R23, -R24 ;  /* 0x8000001817187221 */ /* 0x008fc60000000000 */
[----:B------:R-:W-:Y:S02]  /*04b0*/  FFMA R25, R18, R18, R25 ;  /* 0x0000001212197223 */ /* 0x000fe40000000019 */
[----:B------:R-:W-:Y:S02]  /*04c0*/  LDS R18, [R6+0x24] ;  /* 0x0000240006127984 */ /* 0x000fe40000000800 */
[----:B------:R-:W-:Y:S01]  /*04d0*/  FFMA R25, R24, R24, R25 ;  /* 0x0000001818197223 */ /* 0x000fe20000000019 */
[----:B----4-:R-:W-:Y:S01]  /*04e0*/  FADD R24, R19, -R20 ;  /* 0x8000001413187221 */ /* 0x010fe20000000000 */
[----:B------:R-:W2:Y:S03]  /*04f0*/  LDS R17, [R7+0x240] ;  /* 0x0002400007117984 */ /* 0x000ea60000000800 */
[----:B------:R-:W-:Y:S01]  /*0500*/  FFMA R25, R24, R24, R25 ;  /* 0x0000001818197223 */ /* 0x000fe20000000019 */
[----:B------:R-:W-:Y:S01]  /*0510*/  LDS R20, [R6+0x28] ;  /* 0x0000280006147984 */ /* 0x000fe20000000800 */
[----:B-----5:R-:W-:-:S03]  /*0520*/  FADD R24, R21, -R22 ;  /* 0x8000001615187221 */ /* 0x020fc60000000000 */
[----:B------:R-:W3:Y:S01]  /*0530*/  LDS R19, [R7+0x280] ;  /* 0x0002800007137984 */ /* 0x000ee20000000800 */
[----:B------:R-:W-:-:S03]  /*0540*/  FFMA R25, R24, R24, R25 ;  /* 0x0000001818197223 */ /* 0x000fc60000000019 */
[----:B------:R-:W-:Y:S01]  /*0550*/  LDS R22, [R6+0x2c] ;  /* 0x00002c0006167984 */ /* 0x000fe20000000800 */
[----:B------:R-:W-:-:S03]  /*0560*/  FADD R24, R12, -R13 ;  /* 0x8000000d0c187221 */ /* 0x000fc60000000000 */
[----:B------:R-:W4:Y:S01]  /*0570*/  LDS R21, [R7+0x2c0] ;  /* 0x0002c00007157984 */ /* 0x000f220000000800 */
[----:B------:R-:W-:-:S03]  /*0580*/  FFMA R25, R24, R24, R25 ;  /* 0x0000001818197223 */ /* 0x000fc60000000019 */
[----:B------:R-:W-:Y:S01]  /*0590*/  LDS R12, [R6+0x30] ;  /* 0x00003000060c7984 */ /* 0x000fe20000000800 */
[----:B0-----:R-:W-:-:S03]  /*05a0*/  FADD R24, R14, -R15 ;  /* 0x8000000f0e187221 */ /* 0x001fc60000000000 */
[----:B------:R-:W0:Y:S01]  /*05b0*/  LDS R13, [R7+0x300] ;  /* 0x00030000070d7984 */ /* 0x000e220000000800 */
[----:B------:R-:W-:-:S03]  /*05c0*/  FFMA R25, R24, R24, R25 ;  /* 0x0000001818197223 */ /* 0x000fc60000000019 */
[----:B------:R-:W-:Y:S04]  /*05d0*/  LDS R15, [R6+0x34] ;  /* 0x00003400060f7984 */ /* 0x000fe80000000800 */
[----:B------:R-:W5:Y:S01]  /*05e0*/  LDS R14, [R7+0x340] ;  /* 0x00034000070e7984 */ /* 0x000f620000000800 */
[----:B-1----:R-:W-:-:S03]  /*05f0*/  FADD R26, R11, -R16 ;  /* 0x800000100b1a7221 */ /* 0x002fc60000000000 */
[----:B------:R-:W-:Y:S04]  /*0600*/  LDS R24, [R6+0x38] ;  /* 0x0000380006187984 */ /* 0x000fe80000000800 */
[----:B------:R-:W1:Y:S04]  /*0610*/  LDS R23, [R7+0x380] ;  /* 0x0003800007177984 */ /* 0x000e680000000800 */
[----:B------:R-:W-:Y:S04]  /*0620*/  LDS R16, [R6+0x3c] ;  /* 0x00003c0006107984 */ /* 0x000fe80000000800 */
[----:B------:R-:W1:Y:S01]  /*0630*/  LDS R11, [R7+0x3c0] ;  /* 0x0003c000070b7984 */ /* 0x000e620000000800 */
[----:B------:R-:W-:Y:S01]  /*0640*/  FFMA R25, R26, R26, R25 ;  /* 0x0000001a1a197223 */ /* 0x000fe20000000019 */
[----:B--2---:R-:W-:Y:S01]  /*0650*/  FADD R18, R18, -R17 ;  /* 0x8000001112127221 */ /* 0x004fe20000000000 */
[----:B---3--:R-:W-:-:S03]  /*0660*/  FADD R20, R20, -R19 ;  /* 0x8000001314147221 */ /* 0x008fc60000000000 */
[----:B------:R-:W-:Y:S01]  /*0670*/  FFMA R25, R18, R18, R25 ;  /* 0x0000001212197223 */ /* 0x000fe20000000019 */
[----:B----4-:R-:W-:-:S03]  /*0680*/  FADD R22, R22, -R21 ;  /* 0x8000001516167221 */ /* 0x010fc60000000000 */
[----:B------:R-:W-:-:S04]  /*0690*/  FFMA R25, R20, R20, R25 ;  /* 0x0000001414197223 */ /* 0x000fc80000000019 */
[----:B------:R-:W-:Y:S01]  /*06a0*/  FFMA R25, R22, R22, R25 ;  /* 0x0000001616197223 */ /* 0x000fe20000000019 */
[----:B0-----:R-:W-:-:S04]  /*06b0*/  FADD R12, R12, -R13 ;  /* 0x8000000d0c0c7221 */ /* 0x001fc80000000000 */
[----:B------:R-:W-:Y:S01]  /*06c0*/  FFMA R25, R12, R12, R25 ;  /* 0x0000000c0c197223 */ /* 0x000fe20000000019 */
[----:B-----5:R-:W-:-:S04]  /*06d0*/  FADD R14, R15, -R14 ;  /* 0x8000000e0f0e7221 */ /* 0x020fc80000000000 */
[----:B------:R-:W-:Y:S01]  /*06e0*/  FFMA R25, R14, R14, R25 ;  /* 0x0000000e0e197223 */ /* 0x000fe20000000019 */
[----:B-1----:R-:W-:-:S04]  /*06f0*/  FADD R24, R24, -R23 ;  /* 0x8000001718187221 */ /* 0x002fc80000000000 */
[----:B------:R-:W-:Y:S01]  /*0700*/  FFMA R25, R24, R24, R25 ;  /* 0x0000001818197223 */ /* 0x000fe20000000019 */
[----:B------:R-:W-:-:S04]  /*0710*/  FADD R16, R16, -R11 ;  /* 0x8000000b10107221 */ /* 0x000fc80000000000 */
[----:B------:R-:W-:Y:S01]  /*0720*/  FFMA R11, R16, R16, R25 ;  /* 0x00000010100b7223 */ /* 0x000fe20000000019 */
[----:B------:R-:W-:Y:S06]  /*0730*/  BAR.SYNC.DEFER_BLOCKING 0x0 ;  /* 0x0000000000007b1d */ /* 0x000fec0000010000 */
[----:B------:R-:W-:Y:S05]  /*0740*/  BRA.U !UP0, `(.L_x_23) ;  /* 0xfffffff908a87547 */ /* 0x000fea000b83ffff */
.L_x_22:
[----:B------:R-:W0:Y:S01]  /*0750*/  LDCU UR4, c[0x0][0x384] ;  /* 0x00007080ff0477ac */ /* 0x000e220008000800 */
[----:B------:R-:W1:Y:S01]  /*0760*/  LDCU UR5, c[0x0][0x388] ;  /* 0x00007100ff0577ac */ /* 0x000e620008000800 */
[----:B0-----:R-:W-:-:S04]  /*0770*/  ISETP.GE.AND P0, PT, R2, UR4, PT ;  /* 0x0000000402007c0c */ /* 0x001fc8000bf06270 */
[----:B-1----:R-:W-:-:S13]  /*0780*/  ISETP.GE.OR P0, PT, R3, UR5, P0 ;  /* 0x0000000503007c0c */ /* 0x002fda0008706670 */
[----:B------:R-:W-:Y:S05]  /*0790*/  @P0 EXIT ;  /* 0x000000000000094d */ /* 0x000fea0003800000 */
[----:B------:R-:W0:Y:S01]  /*07a0*/  LDC.64 R4, c[0x0][0x3a0] ;  /* 0x0000e800ff047b82 */ /* 0x000e220000000a00 */
[----:B------:R-:W-:-:S04]  /*07b0*/  IMAD R3, R2, UR5, R3 ;  /* 0x0000000502037c24 */ /* 0x000fc8000f8e0203 */
[----:B0-----:R-:W-:-:S05]  /*07c0*/  IMAD.WIDE R2, R3, 0x4, R4 ;  /* 0x0000000403027825 */ /* 0x001fca00078e0204 */
[----:B------:R-:W-:Y:S01]  /*07d0*/  STG.E desc[UR8][R2.64], R11 ;  /* 0x0000000b02007986 */ /* 0x000fe2000c101908 */
[----:B------:R-:W-:Y:S05]  /*07e0*/  EXIT ;  /* 0x000000000000794d */ /* 0x000fea0003800000 */
.L_x_24:
        /* <DEDUP_REMOVED lines=9> */
.L_x_26:


//--------------------- .nv.shared._Z9min_indexPKfiPiPfS1_mS1_ --------------------------
	.section	.nv.shared._Z9min_indexPKfiPiPfS1_mS1_,"aw",@nobits
	.sectionflags	@""
	.align	4
.nv.shared._Z9min_indexPKfiPiPfS1_mS1_:
	.zero		3076


//--------------------- .nv.shared.reserved.0     --------------------------
	.section	.nv.shared.reserved.0,"aw",@nobits
	.weak		__nv_reservedSMEM_offset_0_alias
	.size		__nv_reservedSMEM_offset_0_alias, 0, 64
	.other		__nv_reservedSMEM_offset_0_alias,@"STO_CUDA_RESERVED_SHARED STV_DEFAULT"
__nv_reservedSMEM_offset_0_alias:
	.zero		0
	.zero		64


//--------------------- .nv.shared._Z18cuda_calc_distanceiiiPfS_S_ --------------------------
	.section	.nv.shared._Z18cuda_calc_distanceiiiPfS_S_,"aw",@nobits
	.sectionflags	@""
	.align	4
.nv.shared._Z18cuda_calc_distanceiiiPfS_S_:
	.zero		3072


//--------------------- .nv.constant0._Z9min_indexPKfiPiPfS1_mS1_ --------------------------
	.section	.nv.constant0._Z9min_indexPKfiPiPfS1_mS1_,"a",@progbits
	.sectionflags	@""
	.align	4
.nv.constant0._Z9min_indexPKfiPiPfS1_mS1_:
	.zero		952


//--------------------- .nv.constant0._Z18cuda_calc_distanceiiiPfS_S_ --------------------------
	.section	.nv.constant0._Z18cuda_calc_distanceiiiPfS_S_,"a",@progbits
	.sectionflags	@""
	.align	4
.nv.constant0._Z18cuda_calc_distanceiiiPfS_S_:
	.zero		936


//--------------------- SYMBOLS --------------------------

	.type		.nv.reservedSmem.offset0,@object
	.size		.nv.reservedSmem.offset0,0x4
	.type		.nv.reservedSmem.cap,@object
	.size		.nv.reservedSmem.cap,0x4
